//
// Generated by NVIDIA NVVM Compiler
//
// Compiler Build ID: CL-36424714
// Cuda compilation tools, release 13.0, V13.0.88
// Based on NVVM 20.0.0
//

.version 9.0
.target sm_100
.address_size 64

	// .globl	_Z27matrix_vector_multi_gpu_1_1Pd
.func  (.param .align 16 .b8 func_retval0[16]) __internal_trig_reduction_slowpathd
(
	.param .b64 __internal_trig_reduction_slowpathd_param_0
)
;
.global .align 8 .b8 __cudart_i2opi_d[144] = {8, 93, 141, 31, 177, 95, 251, 107, 234, 146, 82, 138, 247, 57, 7, 61, 123, 241, 229, 235, 199, 186, 39, 117, 45, 234, 95, 158, 102, 63, 70, 79, 183, 9, 203, 39, 207, 126, 54, 109, 31, 109, 10, 90, 139, 17, 47, 239, 15, 152, 5, 222, 255, 151, 248, 31, 59, 40, 249, 189, 139, 95, 132, 156, 244, 57, 83, 131, 57, 214, 145, 57, 65, 126, 95, 180, 38, 112, 156, 233, 132, 68, 187, 46, 245, 53, 130, 232, 62, 167, 41, 177, 28, 235, 29, 254, 28, 146, 209, 9, 234, 46, 73, 6, 224, 210, 77, 66, 58, 110, 36, 183, 97, 197, 187, 222, 171, 99, 81, 254, 65, 144, 67, 60, 153, 149, 98, 219, 192, 221, 52, 245, 209, 87, 39, 252, 41, 21, 68, 78, 110, 131, 249, 162};
.global .align 16 .b8 __cudart_sin_cos_coeffs[128] = {70, 210, 176, 44, 241, 229, 90, 190, 146, 227, 172, 105, 227, 29, 199, 62, 161, 98, 219, 25, 160, 1, 42, 191, 24, 8, 17, 17, 17, 17, 129, 63, 84, 85, 85, 85, 85, 85, 197, 191, 0, 0, 0, 0, 0, 0, 0, 0, 0, 0, 0, 0, 0, 0, 0, 0, 100, 129, 253, 32, 131, 255, 168, 189, 40, 133, 239, 193, 167, 238, 33, 62, 217, 230, 6, 142, 79, 126, 146, 190, 233, 188, 221, 25, 160, 1, 250, 62, 71, 93, 193, 22, 108, 193, 86, 191, 81, 85, 85, 85, 85, 85, 165, 63, 0, 0, 0, 0, 0, 0, 224, 191, 0, 0, 0, 0, 0, 0, 240, 63};

.visible .entry _Z27matrix_vector_multi_gpu_1_1Pd(
	.param .u64 .ptr .align 1 _Z27matrix_vector_multi_gpu_1_1Pd_param_0
)
{
	.reg .pred 	%p<10>;
	.reg .b32 	%r<29>;
	.reg .b64 	%rd<15>;
	.reg .b64 	%fd<78>;

	ld.param.u64 	%rd4, [_Z27matrix_vector_multi_gpu_1_1Pd_param_0];
	cvta.to.global.u64 	%rd5, %rd4;
	add.s64 	%rd14, %rd5, 8;
	mov.f64 	%fd73, 0d0000000000000000;
	mov.b32 	%r24, 0;
	mov.u64 	%rd8, __cudart_sin_cos_coeffs;
$L__BB0_1:
	div.rn.f64 	%fd19, %fd73, 0d4066800000000000;
	mul.f64 	%fd2, %fd19, 0d400921FB54442D18;
	abs.f64 	%fd3, %fd2;
	setp.neu.f64 	%p1, %fd3, 0d7FF0000000000000;
	@%p1 bra 	$L__BB0_3;
	mov.f64 	%fd25, 0d0000000000000000;
	mul.rn.f64 	%fd75, %fd2, %fd25;
	mov.b32 	%r26, 1;
	bra.uni 	$L__BB0_6;
$L__BB0_3:
	mul.f64 	%fd20, %fd2, 0d3FE45F306DC9C883;
	cvt.rni.s32.f64 	%r25, %fd20;
	cvt.rn.f64.s32 	%fd21, %r25;
	fma.rn.f64 	%fd22, %fd21, 0dBFF921FB54442D18, %fd2;
	fma.rn.f64 	%fd23, %fd21, 0dBC91A62633145C00, %fd22;
	fma.rn.f64 	%fd75, %fd21, 0dB97B839A252049C0, %fd23;
	setp.ltu.f64 	%p2, %fd3, 0d41E0000000000000;
	@%p2 bra 	$L__BB0_5;
	{ // callseq 0, 0
	.param .b64 param0;
	st.param.f64 	[param0], %fd2;
	.param .align 16 .b8 retval0[16];
	call.uni (retval0), 
	__internal_trig_reduction_slowpathd, 
	(
	param0
	);
	ld.param.f64 	%fd75, [retval0];
	ld.param.b32 	%r25, [retval0+8];
	} // callseq 0
$L__BB0_5:
	add.s32 	%r26, %r25, 1;
$L__BB0_6:
	shl.b32 	%r16, %r26, 6;
	cvt.u64.u32 	%rd6, %r16;
	and.b64  	%rd7, %rd6, 64;
	add.s64 	%rd9, %rd8, %rd7;
	mul.rn.f64 	%fd26, %fd75, %fd75;
	and.b32  	%r17, %r26, 1;
	setp.eq.b32 	%p3, %r17, 1;
	selp.f64 	%fd27, 0dBDA8FF8320FD8164, 0d3DE5DB65F9785EBA, %p3;
	ld.global.nc.v2.f64 	{%fd28, %fd29}, [%rd9];
	fma.rn.f64 	%fd30, %fd27, %fd26, %fd28;
	fma.rn.f64 	%fd31, %fd30, %fd26, %fd29;
	ld.global.nc.v2.f64 	{%fd32, %fd33}, [%rd9+16];
	fma.rn.f64 	%fd34, %fd31, %fd26, %fd32;
	fma.rn.f64 	%fd35, %fd34, %fd26, %fd33;
	ld.global.nc.v2.f64 	{%fd36, %fd37}, [%rd9+32];
	fma.rn.f64 	%fd38, %fd35, %fd26, %fd36;
	fma.rn.f64 	%fd39, %fd38, %fd26, %fd37;
	fma.rn.f64 	%fd40, %fd39, %fd75, %fd75;
	fma.rn.f64 	%fd41, %fd39, %fd26, 0d3FF0000000000000;
	selp.f64 	%fd42, %fd41, %fd40, %p3;
	and.b32  	%r18, %r26, 2;
	setp.eq.s32 	%p4, %r18, 0;
	mov.f64 	%fd43, 0d0000000000000000;
	sub.f64 	%fd44, %fd43, %fd42;
	selp.f64 	%fd45, %fd42, %fd44, %p4;
	st.global.f64 	[%rd14+-8], %fd45;
	add.f64 	%fd9, %fd73, 0d3FB999999999999A;
	setp.eq.s32 	%p5, %r24, 3600;
	@%p5 bra 	$L__BB0_13;
	div.rn.f64 	%fd46, %fd9, 0d4066800000000000;
	mul.f64 	%fd10, %fd46, 0d400921FB54442D18;
	abs.f64 	%fd11, %fd10;
	setp.eq.f64 	%p6, %fd11, 0d7FF0000000000000;
	@%p6 bra 	$L__BB0_11;
	mul.f64 	%fd47, %fd10, 0d3FE45F306DC9C883;
	cvt.rni.s32.f64 	%r27, %fd47;
	cvt.rn.f64.s32 	%fd48, %r27;
	fma.rn.f64 	%fd49, %fd48, 0dBFF921FB54442D18, %fd10;
	fma.rn.f64 	%fd50, %fd48, 0dBC91A62633145C00, %fd49;
	fma.rn.f64 	%fd77, %fd48, 0dB97B839A252049C0, %fd50;
	setp.ltu.f64 	%p7, %fd11, 0d41E0000000000000;
	@%p7 bra 	$L__BB0_10;
	{ // callseq 1, 0
	.param .b64 param0;
	st.param.f64 	[param0], %fd10;
	.param .align 16 .b8 retval0[16];
	call.uni (retval0), 
	__internal_trig_reduction_slowpathd, 
	(
	param0
	);
	ld.param.f64 	%fd77, [retval0];
	ld.param.b32 	%r27, [retval0+8];
	} // callseq 1
$L__BB0_10:
	add.s32 	%r28, %r27, 1;
	bra.uni 	$L__BB0_12;
$L__BB0_11:
	mov.f64 	%fd52, 0d0000000000000000;
	mul.rn.f64 	%fd77, %fd10, %fd52;
	mov.b32 	%r28, 1;
$L__BB0_12:
	shl.b32 	%r21, %r28, 6;
	cvt.u64.u32 	%rd10, %r21;
	and.b64  	%rd11, %rd10, 64;
	add.s64 	%rd13, %rd8, %rd11;
	mul.rn.f64 	%fd53, %fd77, %fd77;
	and.b32  	%r22, %r28, 1;
	setp.eq.b32 	%p8, %r22, 1;
	selp.f64 	%fd54, 0dBDA8FF8320FD8164, 0d3DE5DB65F9785EBA, %p8;
	ld.global.nc.v2.f64 	{%fd55, %fd56}, [%rd13];
	fma.rn.f64 	%fd57, %fd54, %fd53, %fd55;
	fma.rn.f64 	%fd58, %fd57, %fd53, %fd56;
	ld.global.nc.v2.f64 	{%fd59, %fd60}, [%rd13+16];
	fma.rn.f64 	%fd61, %fd58, %fd53, %fd59;
	fma.rn.f64 	%fd62, %fd61, %fd53, %fd60;
	ld.global.nc.v2.f64 	{%fd63, %fd64}, [%rd13+32];
	fma.rn.f64 	%fd65, %fd62, %fd53, %fd63;
	fma.rn.f64 	%fd66, %fd65, %fd53, %fd64;
	fma.rn.f64 	%fd67, %fd66, %fd77, %fd77;
	fma.rn.f64 	%fd68, %fd66, %fd53, 0d3FF0000000000000;
	selp.f64 	%fd69, %fd68, %fd67, %p8;
	and.b32  	%r23, %r28, 2;
	setp.eq.s32 	%p9, %r23, 0;
	mov.f64 	%fd70, 0d0000000000000000;
	sub.f64 	%fd71, %fd70, %fd69;
	selp.f64 	%fd72, %fd69, %fd71, %p9;
	st.global.f64 	[%rd14], %fd72;
	add.f64 	%fd73, %fd9, 0d3FB999999999999A;
	add.s32 	%r24, %r24, 2;
	add.s64 	%rd14, %rd14, 16;
	bra.uni 	$L__BB0_1;
$L__BB0_13:
	ret;

}
.func  (.param .align 16 .b8 func_retval0[16]) __internal_trig_reduction_slowpathd(
	.param .b64 __internal_trig_reduction_slowpathd_param_0
)
{
	.local .align 8 .b8 	__local_depot1[40];
	.reg .b64 	%SP;
	.reg .b64 	%SPL;
	.reg .pred 	%p<10>;
	.reg .b32 	%r<47>;
	.reg .b64 	%rd<74>;
	.reg .b64 	%fd<5>;

	mov.u64 	%SPL, __local_depot1;
	ld.param.f64 	%fd4, [__internal_trig_reduction_slowpathd_param_0];
	add.u64 	%rd1, %SPL, 0;
	{
	.reg .b32 %temp; 
	mov.b64 	{%temp, %r1}, %fd4;
	}
	shr.u32 	%r2, %r1, 20;
	and.b32  	%r3, %r2, 2047;
	setp.eq.s32 	%p1, %r3, 2047;
	mov.b32 	%r46, 0;
	@%p1 bra 	$L__BB1_9;
	add.s32 	%r20, %r3, -1024;
	mov.b64 	%rd20, %fd4;
	shl.b64 	%rd2, %rd20, 11;
	shr.u32 	%r4, %r20, 6;
	sub.s32 	%r45, 15, %r4;
	sub.s32 	%r21, 19, %r4;
	setp.lt.u32 	%p2, %r20, 128;
	selp.b32 	%r6, 18, %r21, %p2;
	setp.ge.s32 	%p3, %r45, %r6;
	mov.b64 	%rd70, 0;
	@%p3 bra 	$L__BB1_4;
	add.s32 	%r23, %r6, %r4;
	neg.s32 	%r43, %r23;
	or.b64  	%rd3, %rd2, -9223372036854775808;
	mov.b64 	%rd70, 0;
	mov.b32 	%r42, 0;
	mov.u64 	%rd25, __cudart_i2opi_d;
	mov.u32 	%r44, %r45;
$L__BB1_3:
	.pragma "nounroll";
	mul.wide.s32 	%rd22, %r42, 8;
	add.s64 	%rd23, %rd1, %rd22;
	mul.wide.s32 	%rd24, %r44, 8;
	add.s64 	%rd26, %rd25, %rd24;
	ld.global.nc.u64 	%rd27, [%rd26];
	{
	.reg .u32 %r0, %r1, %r2, %r3, %alo, %ahi, %blo, %bhi, %clo, %chi;
	mov.b64 	{%alo,%ahi}, %rd27;
	mov.b64 	{%blo,%bhi}, %rd3;
	mov.b64 	{%clo,%chi}, %rd70;
	mad.lo.cc.u32 	%r0, %alo, %blo, %clo;
	madc.hi.cc.u32 	%r1, %alo, %blo, %chi;
	madc.hi.u32 	%r2, %alo, %bhi, 0;
	mad.lo.cc.u32 	%r1, %alo, %bhi, %r1;
	madc.hi.cc.u32 	%r2, %ahi, %blo, %r2;
	madc.hi.u32 	%r3, %ahi, %bhi, 0;
	mad.lo.cc.u32 	%r1, %ahi, %blo, %r1;
	madc.lo.cc.u32 	%r2, %ahi, %bhi, %r2;
	addc.u32 	%r3, %r3, 0;
	mov.b64 	%rd28, {%r0,%r1};
	mov.b64 	%rd70, {%r2,%r3};
	}
	st.local.u64 	[%rd23], %rd28;
	add.s32 	%r44, %r44, 1;
	add.s32 	%r43, %r43, 1;
	add.s32 	%r42, %r42, 1;
	setp.ne.s32 	%p4, %r43, -15;
	mov.u32 	%r45, %r6;
	@%p4 bra 	$L__BB1_3;
$L__BB1_4:
	cvt.s64.s32 	%rd29, %r45;
	cvt.u64.u32 	%rd30, %r4;
	add.s64 	%rd31, %rd30, %rd29;
	shl.b64 	%rd32, %rd31, 3;
	add.s64 	%rd33, %rd1, %rd32;
	st.local.u64 	[%rd33+-120], %rd70;
	and.b32  	%r15, %r2, 63;
	ld.local.u64 	%rd72, [%rd1+16];
	ld.local.u64 	%rd71, [%rd1+24];
	setp.eq.s32 	%p5, %r15, 0;
	@%p5 bra 	$L__BB1_6;
	shl.b64 	%rd34, %rd71, %r15;
	shr.u64 	%rd35, %rd72, 1;
	xor.b32  	%r24, %r15, 63;
	shr.u64 	%rd36, %rd35, %r24;
	or.b64  	%rd71, %rd34, %rd36;
	ld.local.u64 	%rd37, [%rd1+8];
	shl.b64 	%rd38, %rd72, %r15;
	shr.u64 	%rd39, %rd37, 1;
	shr.u64 	%rd40, %rd39, %r24;
	or.b64  	%rd72, %rd38, %rd40;
$L__BB1_6:
	and.b32  	%r25, %r1, -2147483648;
	shr.u64 	%rd41, %rd71, 62;
	cvt.u32.u64 	%r26, %rd41;
	mov.b64 	{%r27, %r28}, %rd71;
	mov.b64 	{%r29, %r30}, %rd72;
	shf.l.wrap.b32 	%r31, %r30, %r27, 2;
	shf.l.wrap.b32 	%r32, %r27, %r28, 2;
	mov.b64 	%rd42, {%r31, %r32};
	shl.b64 	%rd43, %rd72, 2;
	shr.u64 	%rd44, %rd42, 63;
	cvt.u32.u64 	%r33, %rd44;
	add.s32 	%r34, %r33, %r26;
	setp.eq.s32 	%p6, %r25, 0;
	neg.s32 	%r35, %r34;
	selp.b32 	%r46, %r34, %r35, %p6;
	setp.gt.s64 	%p7, %rd42, -1;
	mov.b64 	%rd45, 0;
	{
	.reg .u32 %r0, %r1, %r2, %r3, %a0, %a1, %a2, %a3, %b0, %b1, %b2, %b3;
	mov.b64 	{%a0,%a1}, %rd45;
	mov.b64 	{%a2,%a3}, %rd45;
	mov.b64 	{%b0,%b1}, %rd43;
	mov.b64 	{%b2,%b3}, %rd42;
	sub.cc.u32 	%r0, %a0, %b0;
	subc.cc.u32 	%r1, %a1, %b1;
	subc.cc.u32 	%r2, %a2, %b2;
	subc.u32 	%r3, %a3, %b3;
	mov.b64 	%rd46, {%r0,%r1};
	mov.b64 	%rd47, {%r2,%r3};
	}
	xor.b32  	%r36, %r25, -2147483648;
	selp.b64 	%rd73, %rd42, %rd47, %p7;
	selp.b64 	%rd14, %rd43, %rd46, %p7;
	selp.b32 	%r17, %r25, %r36, %p7;
	clz.b64 	%r37, %rd73;
	cvt.u64.u32 	%rd15, %r37;
	setp.eq.s32 	%p8, %r37, 0;
	@%p8 bra 	$L__BB1_8;
	cvt.u32.u64 	%r38, %rd15;
	and.b32  	%r39, %r38, 63;
	shl.b64 	%rd48, %rd73, %r39;
	shr.u64 	%rd49, %rd14, 1;
	not.b32 	%r40, %r38;
	and.b32  	%r41, %r40, 63;
	shr.u64 	%rd50, %rd49, %r41;
	or.b64  	%rd73, %rd48, %rd50;
$L__BB1_8:
	mov.b64 	%rd51, -3958705157555305931;
	{
	.reg .u32 %r0, %r1, %r2, %r3, %alo, %ahi, %blo, %bhi;
	mov.b64 	{%alo,%ahi}, %rd73;
	mov.b64 	{%blo,%bhi}, %rd51;
	mul.lo.u32 	%r0, %alo, %blo;
	mul.hi.u32 	%r1, %alo, %blo;
	mad.lo.cc.u32 	%r1, %alo, %bhi, %r1;
	madc.hi.u32 	%r2, %alo, %bhi, 0;
	mad.lo.cc.u32 	%r1, %ahi, %blo, %r1;
	madc.hi.cc.u32 	%r2, %ahi, %blo, %r2;
	madc.hi.u32 	%r3, %ahi, %bhi, 0;
	mad.lo.cc.u32 	%r2, %ahi, %bhi, %r2;
	addc.u32 	%r3, %r3, 0;
	mov.b64 	%rd52, {%r0,%r1};
	mov.b64 	%rd53, {%r2,%r3};
	}
	setp.gt.s64 	%p9, %rd53, 0;
	{
	.reg .u32 %r0, %r1, %r2, %r3, %a0, %a1, %a2, %a3, %b0, %b1, %b2, %b3;
	mov.b64 	{%a0,%a1}, %rd52;
	mov.b64 	{%a2,%a3}, %rd53;
	mov.b64 	{%b0,%b1}, %rd52;
	mov.b64 	{%b2,%b3}, %rd53;
	add.cc.u32 	%r0, %a0, %b0;
	addc.cc.u32 	%r1, %a1, %b1;
	addc.cc.u32 	%r2, %a2, %b2;
	addc.u32 	%r3, %a3, %b3;
	mov.b64 	%rd54, {%r0,%r1};
	mov.b64 	%rd55, {%r2,%r3};
	}
	selp.b64 	%rd56, %rd55, %rd53, %p9;
	selp.s64 	%rd57, -1, 0, %p9;
	sub.s64 	%rd58, %rd57, %rd15;
	cvt.u64.u32 	%rd59, %r17;
	shl.b64 	%rd60, %rd59, 32;
	add.s64 	%rd61, %rd56, 1;
	shr.u64 	%rd62, %rd61, 10;
	add.s64 	%rd63, %rd62, 1;
	shr.u64 	%rd64, %rd63, 1;
	shl.b64 	%rd65, %rd58, 52;
	add.s64 	%rd66, %rd65, %rd64;
	add.s64 	%rd67, %rd66, 4602678819172646912;
	or.b64  	%rd68, %rd67, %rd60;
	mov.b64 	%fd4, %rd68;
$L__BB1_9:
	st.param.f64 	[func_retval0], %fd4;
	st.param.b32 	[func_retval0+8], %r46;
	ret;

}


// ===== COMPILED SASS (sm_100) =====

	.target	sm_100

	.elftype	@"ET_EXEC"


//--------------------- .note.nv.tkinfo           --------------------------
	.section	.note.nv.tkinfo,"",@"SHT_NOTE"
	.sectionflags	@"SHF_NOTE_NV_TKINFO"
	.tkinfo
        /*0018*/ 	.word	0x00000002
        /*0030*/ 	.string	""
        /*0030*/ 	.string	"ptxas"
        /*0030*/ 	.string	"Cuda compilation tools, release 13.0, V13.0.88"
        /*0030*/ 	.string	"Build cuda_13.0.r13.0/compiler.36424714_0"
        /*0030*/ 	.string	"-arch sm_100 -m 64 "



//--------------------- .note.nv.cuinfo           --------------------------
	.section	.note.nv.cuinfo,"",@"SHT_NOTE"
	.sectionflags	@"SHF_NOTE_NV_CUINFO"
        /*0018*/ 	.short	0x0002
        /*001a*/ 	.short	0x0064
        /*001c*/ 	.short	0x0082
	.zero		2


//--------------------- .nv.info                  --------------------------
	.section	.nv.info,"",@"SHT_CUDA_INFO"
	.align	4


	//----- nvinfo : EIATTR_REGCOUNT
	.align		4
        /*0000*/ 	.byte	0x04, 0x2f
        /*0002*/ 	.short	(.L_3 - .L_2)
	.align		4
.L_2:
        /*0004*/ 	.word	index@(_Z27matrix_vector_multi_gpu_1_1Pd)
        /*0008*/ 	.word	0x00000020


	//----- nvinfo : EIATTR_FRAME_SIZE
	.align		4
.L_3:
        /*000c*/ 	.byte	0x04, 0x11
        /*000e*/ 	.short	(.L_5 - .L_4)
	.align		4
.L_4:
        /*0010*/ 	.word	index@($_Z27matrix_vector_multi_gpu_1_1Pd$__internal_trig_reduction_slowpathd)
        /*0014*/ 	.word	0x00000028


	//----- nvinfo : EIATTR_FRAME_SIZE
	.align		4
.L_5:
        /*0018*/ 	.byte	0x04, 0x11
        /*001a*/ 	.short	(.L_7 - .L_6)
	.align		4
.L_6:
        /*001c*/ 	.word	index@($__internal_0_$__cuda_sm20_div_rn_f64_full)
        /*0020*/ 	.word	0x00000028


	//----- nvinfo : EIATTR_FRAME_SIZE
	.align		4
.L_7:
        /*0024*/ 	.byte	0x04, 0x11
        /*0026*/ 	.short	(.L_9 - .L_8)
	.align		4
.L_8:
        /*0028*/ 	.word	index@(_Z27matrix_vector_multi_gpu_1_1Pd)
        /*002c*/ 	.word	0x00000028


	//----- nvinfo : EIATTR_MIN_STACK_SIZE
	.align		4
.L_9:
        /*0030*/ 	.byte	0x04, 0x12
        /*0032*/ 	.short	(.L_11 - .L_10)
	.align		4
.L_10:
        /*0034*/ 	.word	index@(_Z27matrix_vector_multi_gpu_1_1Pd)
        /*0038*/ 	.word	0x00000028
.L_11:


//--------------------- .nv.compat                --------------------------
	.section	.nv.compat,"",@"SHT_CUDA_COMPAT_INFO"
	.align	4
        /*0000*/ 	.byte	0x02, 0x09, 0x00, 0x00, 0x02, 0x02, 0x01, 0x00, 0x02, 0x05, 0x05, 0x00, 0x03, 0x07, 0x01, 0x01
        /*0010*/ 	.byte	0x02, 0x03, 0x00, 0x00, 0x02, 0x06, 0x01, 0x00, 0x04, 0x0b, 0x08, 0x00, 0x01, 0x00, 0x00, 0x00
        /*0020*/ 	.byte	0x00, 0x00, 0x00, 0x00


//--------------------- .nv.info._Z27matrix_vector_multi_gpu_1_1Pd --------------------------
	.section	.nv.info._Z27matrix_vector_multi_gpu_1_1Pd,"",@"SHT_CUDA_INFO"
	.sectionflags	@""
	.align	4


	//----- nvinfo : EIATTR_CUDA_API_VERSION
	.align		4
        /*0000*/ 	.byte	0x04, 0x37
        /*0002*/ 	.short	(.L_13 - .L_12)
.L_12:
        /*0004*/ 	.word	0x00000082


	//----- nvinfo : EIATTR_KPARAM_INFO
	.align		4
.L_13:
        /*0008*/ 	.byte	0x04, 0x17
        /*000a*/ 	.short	(.L_15 - .L_14)
.L_14:
        /*000c*/ 	.word	0x00000000
        /*0010*/ 	.short	0x0000
        /*0012*/ 	.short	0x0000
        /*0014*/ 	.byte	0x00, 0xf5, 0x21, 0x00


	//----- nvinfo : EIATTR_SPARSE_MMA_MASK
	.align		4
.L_15:
        /*0018*/ 	.byte	0x03, 0x50
        /*001a*/ 	.short	0x0000


	//----- nvinfo : EIATTR_MAXREG_COUNT
	.align		4
        /*001c*/ 	.byte	0x03, 0x1b
        /*001e*/ 	.short	0x00ff


	//----- nvinfo : EIATTR_MERCURY_ISA_VERSION
	.align		4
        /*0020*/ 	.byte	0x03, 0x5f
        /*0022*/ 	.short	0x0101


	//----- nvinfo : EIATTR_VRC_CTA_INIT_COUNT
	.align		4
        /*0024*/ 	.byte	0x02, 0x4a
	.zero		1
	.zero		1


	//----- nvinfo : EIATTR_EXIT_INSTR_OFFSETS
	.align		4
        /*0028*/ 	.byte	0x04, 0x1c
        /*002a*/ 	.short	(.L_17 - .L_16)


	//   ....[0]....
.L_16:
        /*002c*/ 	.word	0x000005d0


	//----- nvinfo : EIATTR_CRS_STACK_SIZE
	.align		4
.L_17:
        /*0030*/ 	.byte	0x04, 0x1e
        /*0032*/ 	.short	(.L_19 - .L_18)
.L_18:
        /*0034*/ 	.word	0x00000000


	//----- nvinfo : EIATTR_CBANK_PARAM_SIZE
	.align		4
.L_19:
        /*0038*/ 	.byte	0x03, 0x19
        /*003a*/ 	.short	0x0008


	//----- nvinfo : EIATTR_PARAM_CBANK
	.align		4
        /*003c*/ 	.byte	0x04, 0x0a
        /*003e*/ 	.short	(.L_21 - .L_20)
	.align		4
.L_20:
        /*0040*/ 	.word	index@(.nv.constant0._Z27matrix_vector_multi_gpu_1_1Pd)
        /*0044*/ 	.short	0x0380
        /*0046*/ 	.short	0x0008


	//----- nvinfo : EIATTR_SW_WAR
	.align		4
.L_21:
        /*0048*/ 	.byte	0x04, 0x36
        /*004a*/ 	.short	(.L_23 - .L_22)
.L_22:
        /*004c*/ 	.word	0x00000008
.L_23:


//--------------------- .nv.callgraph             --------------------------
	.section	.nv.callgraph,"",@"SHT_CUDA_CALLGRAPH"
	.align	4
	.sectionentsize	8
	.align		4
        /*0000*/ 	.word	0x00000000
	.align		4
        /*0004*/ 	.word	0xffffffff
	.align		4
        /*0008*/ 	.word	0x00000000
	.align		4
        /*000c*/ 	.word	0xfffffffe
	.align		4
        /*0010*/ 	.word	0x00000000
	.align		4
        /*0014*/ 	.word	0xfffffffd
	.align		4
        /*0018*/ 	.word	0x00000000
	.align		4
        /*001c*/ 	.word	0xfffffffc


//--------------------- .nv.constant4             --------------------------
	.section	.nv.constant4,"a",@progbits
	.align	8
	.align		8
.nv.constant4:
        /*0000*/ 	.dword	__cudart_i2opi_d
	.align		8
        /*0008*/ 	.dword	__cudart_sin_cos_coeffs


//--------------------- .text._Z27matrix_vector_multi_gpu_1_1Pd --------------------------
	.section	.text._Z27matrix_vector_multi_gpu_1_1Pd,"ax",@progbits
	.align	128
        .global         _Z27matrix_vector_multi_gpu_1_1Pd
        .type           _Z27matrix_vector_multi_gpu_1_1Pd,@function
        .size           _Z27matrix_vector_multi_gpu_1_1Pd,(.L_x_19 - _Z27matrix_vector_multi_gpu_1_1Pd)
        .other          _Z27matrix_vector_multi_gpu_1_1Pd,@"STO_CUDA_ENTRY STV_DEFAULT"
_Z27matrix_vector_multi_gpu_1_1Pd:
.text._Z27matrix_vector_multi_gpu_1_1Pd:
[----:B------:R-:W0:Y:S01]  /*0000*/  LDC R1, c[0x0][0x37c] ;  /* 0x0000df00ff017b82 */ /* 0x000e220000000800 */
[----:B------:R-:W1:Y:S01]  /*0010*/  LDCU.64 UR4, c[0x0][0x380] ;  /* 0x00007000ff0477ac */ /* 0x000e620008000a00 */
[----:B0-----:R-:W-:Y:S01]  /*0020*/  VIADD R1, R1, 0xffffffd8 ;  /* 0xffffffd801017836 */ /* 0x001fe20000000000 */
[----:B------:R-:W-:Y:S01]  /*0030*/  CS2R R16, SRZ ;  /* 0x0000000000107805 */ /* 0x000fe2000001ff00 */
[----:B------:R-:W-:Y:S01]  /*0040*/  IMAD.MOV.U32 R0, RZ, RZ, RZ ;  /* 0x000000ffff007224 */ /* 0x000fe200078e00ff */
[----:B------:R-:W0:Y:S01]  /*0050*/  LDCU.64 UR6, c[0x0][0x358] ;  /* 0x00006b00ff0677ac */ /* 0x000e220008000a00 */
[----:B------:R-:W2:Y:S01]  /*0060*/  LDCU.64 UR8, c[0x4][0x8] ;  /* 0x01000100ff0877ac */ /* 0x000ea20008000a00 */
[----:B-1----:R-:W-:-:S04]  /*0070*/  UIADD3 UR4, UP0, UPT, UR4, 0x8, URZ ;  /* 0x0000000804047890 */ /* 0x002fc8000ff1e0ff */
[----:B------:R-:W-:Y:S02]  /*0080*/  UIADD3.X UR5, UPT, UPT, URZ, UR5, URZ, UP0, !UPT ;  /* 0x00000005ff057290 */ /* 0x000fe400087fe4ff */
[----:B------:R-:W-:-:S04]  /*0090*/  IMAD.U32 R6, RZ, RZ, UR4 ;  /* 0x00000004ff067e24 */ /* 0x000fc8000f8e00ff */
[----:B------:R-:W-:-:S07]  /*00a0*/  IMAD.U32 R7, RZ, RZ, UR5 ;  /* 0x00000005ff077e24 */ /* 0x000fce000f8e00ff */
.L_x_7:
[----:B-1----:R-:W1:Y:S01]  /*00b0*/  MUFU.RCP64H R3, 180 ;  /* 0x4066800000037908 */ /* 0x002e620000001800 */
[----:B------:R-:W-:Y:S01]  /*00c0*/  IMAD.MOV.U32 R8, RZ, RZ, 0x0 ;  /* 0x00000000ff087424 */ /* 0x000fe200078e00ff */
[----:B------:R-:W-:Y:S01]  /*00d0*/  FSETP.GEU.AND P1, PT, |R17|, 6.5827683646048100446e-37, PT ;  /* 0x036000001100780b */ /* 0x000fe20003f2e200 */
[----:B------:R-:W-:Y:S02]  /*00e0*/  IMAD.MOV.U32 R9, RZ, RZ, 0x40668000 ;  /* 0x40668000ff097424 */ /* 0x000fe400078e00ff */
[----:B------:R-:W-:Y:S02]  /*00f0*/  IMAD.MOV.U32 R2, RZ, RZ, 0x1 ;  /* 0x00000001ff027424 */ /* 0x000fe400078e00ff */
[----:B------:R-:W-:Y:S02]  /*0100*/  IMAD.MOV.U32 R18, RZ, RZ, RZ ;  /* 0x000000ffff127224 */ /* 0x000fe400078e00ff */
[----:B------:R-:W-:Y:S02]  /*0110*/  IMAD.MOV.U32 R19, RZ, RZ, 0x40668000 ;  /* 0x40668000ff137424 */ /* 0x000fe400078e00ff */
[----:B-1----:R-:W-:-:S08]  /*0120*/  DFMA R4, R2, -R8, 1 ;  /* 0x3ff000000204742b */ /* 0x002fd00000000808 */
[----:B------:R-:W-:-:S08]  /*0130*/  DFMA R4, R4, R4, R4 ;  /* 0x000000040404722b */ /* 0x000fd00000000004 */
[----:B------:R-:W-:-:S08]  /*0140*/  DFMA R4, R2, R4, R2 ;  /* 0x000000040204722b */ /* 0x000fd00000000002 */
[----:B------:R-:W-:-:S08]  /*0150*/  DFMA R2, R4, -R8, 1 ;  /* 0x3ff000000402742b */ /* 0x000fd00000000808 */
[----:B------:R-:W-:-:S08]  /*0160*/  DFMA R2, R4, R2, R4 ;  /* 0x000000020402722b */ /* 0x000fd00000000004 */
[----:B------:R-:W-:-:S08]  /*0170*/  DMUL R4, R2, R16 ;  /* 0x0000001002047228 */ /* 0x000fd00000000000 */
[----:B------:R-:W-:-:S08]  /*0180*/  DFMA R8, R4, -180, R16 ;  /* 0xc06680000408782b */ /* 0x000fd00000000010 */
[----:B------:R-:W-:Y:S01]  /*0190*/  DFMA R4, R2, R8, R4 ;  /* 0x000000080204722b */ /* 0x000fe20000000004 */
[----:B------:R-:W-:-:S09]  /*01a0*/  IMAD.MOV.U32 R3, RZ, RZ, R7 ;  /* 0x000000ffff037224 */ /* 0x000fd200078e0007 */
[----:B------:R-:W-:-:S05]  /*01b0*/  FFMA R2, RZ, 3.6015625, R5 ;  /* 0x40668000ff027823 */ /* 0x000fca0000000005 */
[----:B------:R-:W-:Y:S01]  /*01c0*/  FSETP.GT.AND P0, PT, |R2|, 1.469367938527859385e-39, PT ;  /* 0x001000000200780b */ /* 0x000fe20003f04200 */
[----:B------:R-:W-:-:S12]  /*01d0*/  IMAD.MOV.U32 R2, RZ, RZ, R6 ;  /* 0x000000ffff027224 */ /* 0x000fd800078e0006 */
[----:B------:R-:W-:Y:S05]  /*01e0*/  @P0 BRA P1, `(.L_x_0) ;  /* 0x0000000000100947 */ /* 0x000fea0000800000 */
[----:B------:R-:W-:Y:S01]  /*01f0*/  IMAD.MOV.U32 R10, RZ, RZ, R16 ;  /* 0x000000ffff0a7224 */ /* 0x000fe200078e0010 */
[----:B------:R-:W-:Y:S01]  /*0200*/  MOV R24, 0x230 ;  /* 0x0000023000187802 */ /* 0x000fe20000000f00 */
[----:B------:R-:W-:-:S07]  /*0210*/  IMAD.MOV.U32 R11, RZ, RZ, R17 ;  /* 0x000000ffff0b7224 */ /* 0x000fce00078e0011 */
[----:B0-2---:R-:W-:Y:S05]  /*0220*/  CALL.REL.NOINC `($__internal_0_$__cuda_sm20_div_rn_f64_full) ;  /* 0x00000008004c7944 */ /* 0x005fea0003c00000 */
.L_x_0:
[----:B------:R-:W-:Y:S01]  /*0230*/  UMOV UR4, 0x54442d18 ;  /* 0x54442d1800047882 */ /* 0x000fe20000000000 */
[----:B------:R-:W-:Y:S02]  /*0240*/  UMOV UR5, 0x400921fb ;  /* 0x400921fb00057882 */ /* 0x000fe40000000000 */
[----:B------:R-:W-:-:S08]  /*0250*/  DMUL R14, R4, UR4 ;  /* 0x00000004040e7c28 */ /* 0x000fd00008000000 */
[----:B------:R-:W-:-:S14]  /*0260*/  DSETP.NEU.AND P0, PT, |R14|, +INF , PT ;  /* 0x7ff000000e00742a */ /* 0x000fdc0003f0d200 */
[----:B------:R-:W-:Y:S01]  /*0270*/  @!P0 DMUL R20, RZ, R14 ;  /* 0x0000000eff148228 */ /* 0x000fe20000000000 */
[----:B------:R-:W-:Y:S01]  /*0280*/  @!P0 IMAD.MOV.U32 R26, RZ, RZ, 0x1 ;  /* 0x00000001ff1a8424 */ /* 0x000fe200078e00ff */
[----:B------:R-:W-:Y:S09]  /*0290*/  @!P0 BRA `(.L_x_1) ;  /* 0x0000000000548947 */ /* 0x000ff20003800000 */
[----:B------:R-:W-:Y:S01]  /*02a0*/  UMOV UR4, 0x6dc9c883 ;  /* 0x6dc9c88300047882 */ /* 0x000fe20000000000 */
[----:B------:R-:W-:Y:S01]  /*02b0*/  UMOV UR5, 0x3fe45f30 ;  /* 0x3fe45f3000057882 */ /* 0x000fe20000000000 */
[C---:B------:R-:W-:Y:S02]  /*02c0*/  DSETP.GE.AND P0, PT, |R14|.reuse, 2.14748364800000000000e+09, PT ;  /* 0x41e000000e00742a */ /* 0x040fe40003f06200 */
[----:B------:R-:W-:Y:S01]  /*02d0*/  DMUL R4, R14, UR4 ;  /* 0x000000040e047c28 */ /* 0x000fe20008000000 */
[----:B------:R-:W-:Y:S01]  /*02e0*/  UMOV UR4, 0x54442d18 ;  /* 0x54442d1800047882 */ /* 0x000fe20000000000 */
[----:B------:R-:W-:-:S08]  /*02f0*/  UMOV UR5, 0x3ff921fb ;  /* 0x3ff921fb00057882 */ /* 0x000fd00000000000 */
[----:B------:R-:W1:Y:S08]  /*0300*/  F2I.F64 R4, R4 ;  /* 0x0000000400047311 */ /* 0x000e700000301100 */
[----:B-1----:R-:W1:Y:S02]  /*0310*/  I2F.F64 R20, R4 ;  /* 0x0000000400147312 */ /* 0x002e640000201c00 */
[----:B-1----:R-:W-:Y:S01]  /*0320*/  DFMA R6, R20, -UR4, R14 ;  /* 0x8000000414067c2b */ /* 0x002fe2000800000e */
[----:B------:R-:W-:Y:S01]  /*0330*/  UMOV UR4, 0x33145c00 ;  /* 0x33145c0000047882 */ /* 0x000fe20000000000 */
[----:B------:R-:W-:-:S06]  /*0340*/  UMOV UR5, 0x3c91a626 ;  /* 0x3c91a62600057882 */ /* 0x000fcc0000000000 */
[----:B------:R-:W-:Y:S01]  /*0350*/  DFMA R6, R20, -UR4, R6 ;  /* 0x8000000414067c2b */ /* 0x000fe20008000006 */
[----:B------:R-:W-:Y:S01]  /*0360*/  UMOV UR4, 0x252049c0 ;  /* 0x252049c000047882 */ /* 0x000fe20000000000 */
[----:B------:R-:W-:-:S06]  /*0370*/  UMOV UR5, 0x397b839a ;  /* 0x397b839a00057882 */ /* 0x000fcc0000000000 */
[----:B------:R-:W-:Y:S01]  /*0380*/  DFMA R20, R20, -UR4, R6 ;  /* 0x8000000414147c2b */ /* 0x000fe20008000006 */
[----:B------:R-:W-:Y:S10]  /*0390*/  @!P0 BRA `(.L_x_2) ;  /* 0x0000000000108947 */ /* 0x000ff40003800000 */
[----:B------:R-:W-:-:S07]  /*03a0*/  MOV R12, 0x3c0 ;  /* 0x000003c0000c7802 */ /* 0x000fce0000000f00 */
[----:B0-2---:R-:W-:Y:S05]  /*03b0*/  CALL.REL.NOINC `($_Z27matrix_vector_multi_gpu_1_1Pd$__internal_trig_reduction_slowpathd) ;  /* 0x0000000c00547944 */ /* 0x005fea0003c00000 */
[----:B------:R-:W-:Y:S02]  /*03c0*/  IMAD.MOV.U32 R20, RZ, RZ, R14 ;  /* 0x000000ffff147224 */ /* 0x000fe400078e000e */
[----:B------:R-:W-:-:S07]  /*03d0*/  IMAD.MOV.U32 R21, RZ, RZ, R15 ;  /* 0x000000ffff157224 */ /* 0x000fce00078e000f */
.L_x_2:
[----:B------:R-:W-:-:S07]  /*03e0*/  VIADD R26, R4, 0x1 ;  /* 0x00000001041a7836 */ /* 0x000fce0000000000 */
.L_x_1:
[----:B------:R-:W-:-:S05]  /*03f0*/  IMAD.SHL.U32 R4, R26, 0x40, RZ ;  /* 0x000000401a047824 */ /* 0x000fca00078e00ff */
[----:B------:R-:W-:-:S04]  /*0400*/  LOP3.LUT R4, R4, 0x40, RZ, 0xc0, !PT ;  /* 0x0000004004047812 */ /* 0x000fc800078ec0ff */
[----:B--2---:R-:W-:-:S05]  /*0410*/  IADD3 R28, P0, PT, R4, UR8, RZ ;  /* 0x00000008041c7c10 */ /* 0x004fca000ff1e0ff */
[----:B------:R-:W-:-:S05]  /*0420*/  IMAD.X R29, RZ, RZ, UR9, P0 ;  /* 0x00000009ff1d7e24 */ /* 0x000fca00080e06ff */
[----:B0-----:R-:W2:Y:S04]  /*0430*/  LDG.E.128.CONSTANT R4, desc[UR6][R28.64] ;  /* 0x000000061c047981 */ /* 0x001ea8000c1e9d00 */
[----:B------:R-:W3:Y:S04]  /*0440*/  LDG.E.128.CONSTANT R8, desc[UR6][R28.64+0x10] ;  /* 0x000010061c087981 */ /* 0x000ee8000c1e9d00 */
[----:B------:R-:W4:Y:S01]  /*0450*/  LDG.E.128.CONSTANT R12, desc[UR6][R28.64+0x20] ;  /* 0x000020061c0c7981 */ /* 0x000f22000c1e9d00 */
[----:B------:R-:W-:Y:S01]  /*0460*/  LOP3.LUT R22, R26, 0x1, RZ, 0xc0, !PT ;  /* 0x000000011a167812 */ /* 0x000fe200078ec0ff */
[----:B------:R-:W-:Y:S01]  /*0470*/  IMAD.MOV.U32 R23, RZ, RZ, 0x3da8ff83 ;  /* 0x3da8ff83ff177424 */ /* 0x000fe200078e00ff */
[----:B------:R-:W-:Y:S01]  /*0480*/  DMUL R24, R20, R20 ;  /* 0x0000001414187228 */ /* 0x000fe20000000000 */
[----:B------:R-:W-:-:S02]  /*0490*/  ISETP.NE.AND P1, PT, R0, 0xe10, PT ;  /* 0x00000e100000780c */ /* 0x000fc40003f25270 */
[----:B------:R-:W-:Y:S01]  /*04a0*/  ISETP.NE.U32.AND P0, PT, R22, 0x1, PT ;  /* 0x000000011600780c */ /* 0x000fe20003f05070 */
[----:B------:R-:W-:-:S03]  /*04b0*/  IMAD.MOV.U32 R22, RZ, RZ, 0x20fd8164 ;  /* 0x20fd8164ff167424 */ /* 0x000fc600078e00ff */
[----:B------:R-:W-:Y:S02]  /*04c0*/  FSEL R23, -R23, 0.11223486810922622681, !P0 ;  /* 0x3de5db6517177808 */ /* 0x000fe40004000100 */
[----:B------:R-:W-:-:S06]  /*04d0*/  FSEL R22, R22, -8.06006814911005101289e+34, !P0 ;  /* 0xf9785eba16167808 */ /* 0x000fcc0004000000 */
[----:B--2---:R-:W-:-:S08]  /*04e0*/  DFMA R4, R24, R22, R4 ;  /* 0x000000161804722b */ /* 0x004fd00000000004 */
[----:B------:R-:W-:-:S08]  /*04f0*/  DFMA R4, R24, R4, R6 ;  /* 0x000000041804722b */ /* 0x000fd00000000006 */
[----:B---3--:R-:W-:-:S08]  /*0500*/  DFMA R4, R24, R4, R8 ;  /* 0x000000041804722b */ /* 0x008fd00000000008 */
[----:B------:R-:W-:-:S08]  /*0510*/  DFMA R4, R24, R4, R10 ;  /* 0x000000041804722b */ /* 0x000fd0000000000a */
[----:B----4-:R-:W-:-:S08]  /*0520*/  DFMA R4, R24, R4, R12 ;  /* 0x000000041804722b */ /* 0x010fd0000000000c */
[----:B------:R-:W-:-:S08]  /*0530*/  DFMA R4, R24, R4, R14 ;  /* 0x000000041804722b */ /* 0x000fd0000000000e */
[----:B------:R-:W-:Y:S02]  /*0540*/  DFMA R20, R4, R20, R20 ;  /* 0x000000140414722b */ /* 0x000fe40000000014 */
[----:B------:R-:W-:-:S10]  /*0550*/  DFMA R4, R24, R4, 1 ;  /* 0x3ff000001804742b */ /* 0x000fd40000000004 */
[----:B------:R-:W-:Y:S02]  /*0560*/  FSEL R6, R4, R20, !P0 ;  /* 0x0000001404067208 */ /* 0x000fe40004000000 */
[----:B------:R-:W-:Y:S02]  /*0570*/  FSEL R7, R5, R21, !P0 ;  /* 0x0000001505077208 */ /* 0x000fe40004000000 */
[----:B------:R-:W-:-:S04]  /*0580*/  LOP3.LUT P0, RZ, R26, 0x2, RZ, 0xc0, !PT ;  /* 0x000000021aff7812 */ /* 0x000fc8000780c0ff */
[----:B------:R-:W-:-:S10]  /*0590*/  DADD R4, RZ, -R6 ;  /* 0x00000000ff047229 */ /* 0x000fd40000000806 */
[----:B------:R-:W-:Y:S02]  /*05a0*/  FSEL R4, R6, R4, !P0 ;  /* 0x0000000406047208 */ /* 0x000fe40004000000 */
[----:B------:R-:W-:-:S05]  /*05b0*/  FSEL R5, R7, R5, !P0 ;  /* 0x0000000507057208 */ /* 0x000fca0004000000 */
[----:B------:R0:W-:Y:S01]  /*05c0*/  STG.E.64 desc[UR6][R2.64+-0x8], R4 ;  /* 0xfffff80402007986 */ /* 0x0001e2000c101b06 */
[----:B------:R-:W-:Y:S05]  /*05d0*/  @!P1 EXIT ;  /* 0x000000000000994d */ /* 0x000fea0003800000 */
[----:B0-----:R-:W0:Y:S01]  /*05e0*/  MUFU.RCP64H R5, 180 ;  /* 0x4066800000057908 */ /* 0x001e220000001800 */
[----:B------:R-:W-:Y:S01]  /*05f0*/  IMAD.MOV.U32 R6, RZ, RZ, 0x0 ;  /* 0x00000000ff067424 */ /* 0x000fe200078e00ff */
[----:B------:R-:W-:Y:S01]  /*0600*/  UMOV UR4, 0x9999999a ;  /* 0x9999999a00047882 */ /* 0x000fe20000000000 */
[----:B------:R-:W-:Y:S01]  /*0610*/  IMAD.MOV.U32 R7, RZ, RZ, 0x40668000 ;  /* 0x40668000ff077424 */ /* 0x000fe200078e00ff */
[----:B------:R-:W-:Y:S01]  /*0620*/  UMOV UR5, 0x3fb99999 ;  /* 0x3fb9999900057882 */ /* 0x000fe20000000000 */
[----:B------:R-:W-:Y:S01]  /*0630*/  IMAD.MOV.U32 R4, RZ, RZ, 0x1 ;  /* 0x00000001ff047424 */ /* 0x000fe200078e00ff */
[----:B------:R-:W-:-:S10]  /*0640*/  DADD R16, R16, UR4 ;  /* 0x0000000410107e29 */ /* 0x000fd40008000000 */
[----:B------:R-:W-:Y:S01]  /*0650*/  FSETP.GEU.AND P1, PT, |R17|, 6.5827683646048100446e-37, PT ;  /* 0x036000001100780b */ /* 0x000fe20003f2e200 */
[----:B0-----:R-:W-:-:S08]  /*0660*/  DFMA R8, R4, -R6, 1 ;  /* 0x3ff000000408742b */ /* 0x001fd00000000806 */
[----:B------:R-:W-:-:S08]  /*0670*/  DFMA R8, R8, R8, R8 ;  /* 0x000000080808722b */ /* 0x000fd00000000008 */
[----:B------:R-:W-:-:S08]  /*0680*/  DFMA R8, R4, R8, R4 ;  /* 0x000000080408722b */ /* 0x000fd00000000004 */
[----:B------:R-:W-:-:S08]  /*0690*/  DFMA R6, R8, -R6, 1 ;  /* 0x3ff000000806742b */ /* 0x000fd00000000806 */
[----:B------:R-:W-:-:S08]  /*06a0*/  DFMA R8, R8, R6, R8 ;  /* 0x000000060808722b */ /* 0x000fd00000000008 */
[----:B------:R-:W-:-:S08]  /*06b0*/  DMUL R4, R8, R16 ;  /* 0x0000001008047228 */ /* 0x000fd00000000000 */
[----:B------:R-:W-:-:S08]  /*06c0*/  DFMA R6, R4, -180, R16 ;  /* 0xc06680000406782b */ /* 0x000fd00000000010 */
[----:B------:R-:W-:-:S10]  /*06d0*/  DFMA R4, R8, R6, R4 ;  /* 0x000000060804722b */ /* 0x000fd40000000004 */
[----:B------:R-:W-:-:S05]  /*06e0*/  FFMA R6, RZ, 3.6015625, R5 ;  /* 0x40668000ff067823 */ /* 0x000fca0000000005 */
[----:B------:R-:W-:-:S13]  /*06f0*/  FSETP.GT.AND P0, PT, |R6|, 1.469367938527859385e-39, PT ;  /* 0x001000000600780b */ /* 0x000fda0003f04200 */
[----:B------:R-:W-:Y:S05]  /*0700*/  @P0 BRA P1, `(.L_x_3) ;  /* 0x0000000000100947 */ /* 0x000fea0000800000 */
[----:B------:R-:W-:Y:S01]  /*0710*/  IMAD.MOV.U32 R10, RZ, RZ, R16 ;  /* 0x000000ffff0a7224 */ /* 0x000fe200078e0010 */
[----:B------:R-:W-:Y:S01]  /*0720*/  MOV R24, 0x750 ;  /* 0x0000075000187802 */ /* 0x000fe20000000f00 */
[----:B------:R-:W-:-:S07]  /*0730*/  IMAD.MOV.U32 R11, RZ, RZ, R17 ;  /* 0x000000ffff0b7224 */ /* 0x000fce00078e0011 */
[----:B------:R-:W-:Y:S05]  /*0740*/  CALL.REL.NOINC `($__internal_0_$__cuda_sm20_div_rn_f64_full) ;  /* 0x0000000400047944 */ /* 0x000fea0003c00000 */
.L_x_3:
[----:B------:R-:W-:Y:S01]  /*0750*/  UMOV UR4, 0x54442d18 ;  /* 0x54442d1800047882 */ /* 0x000fe20000000000 */
[----:B------:R-:W-:Y:S02]  /*0760*/  UMOV UR5, 0x400921fb ;  /* 0x400921fb00057882 */ /* 0x000fe40000000000 */
[----:B------:R-:W-:-:S08]  /*0770*/  DMUL R14, R4, UR4 ;  /* 0x00000004040e7c28 */ /* 0x000fd00008000000 */
[----:B------:R-:W-:-:S14]  /*0780*/  DSETP.NEU.AND P0, PT, |R14|, +INF , PT ;  /* 0x7ff000000e00742a */ /* 0x000fdc0003f0d200 */
[----:B------:R-:W-:Y:S05]  /*0790*/  @!P0 BRA `(.L_x_4) ;  /* 0x0000000000588947 */ /* 0x000fea0003800000 */
[----:B------:R-:W-:Y:S01]  /*07a0*/  UMOV UR4, 0x6dc9c883 ;  /* 0x6dc9c88300047882 */ /* 0x000fe20000000000 */
[----:B------:R-:W-:Y:S01]  /*07b0*/  UMOV UR5, 0x3fe45f30 ;  /* 0x3fe45f3000057882 */ /* 0x000fe20000000000 */
[C---:B------:R-:W-:Y:S02]  /*07c0*/  DSETP.GE.AND P0, PT, |R14|.reuse, 2.14748364800000000000e+09, PT ;  /* 0x41e000000e00742a */ /* 0x040fe40003f06200 */
[----:B------:R-:W-:Y:S01]  /*07d0*/  DMUL R4, R14, UR4 ;  /* 0x000000040e047c28 */ /* 0x000fe20008000000 */
[----:B------:R-:W-:Y:S01]  /*07e0*/  UMOV UR4, 0x54442d18 ;  /* 0x54442d1800047882 */ /* 0x000fe20000000000 */
[----:B------:R-:W-:-:S08]  /*07f0*/  UMOV UR5, 0x3ff921fb ;  /* 0x3ff921fb00057882 */ /* 0x000fd00000000000 */
[----:B------:R-:W0:Y:S08]  /*0800*/  F2I.F64 R4, R4 ;  /* 0x0000000400047311 */ /* 0x000e300000301100 */
[----:B0-----:R-:W0:Y:S02]  /*0810*/  I2F.F64 R18, R4 ;  /* 0x0000000400127312 */ /* 0x001e240000201c00 */
[----:B0-----:R-:W-:Y:S01]  /*0820*/  DFMA R6, R18, -UR4, R14 ;  /* 0x8000000412067c2b */ /* 0x001fe2000800000e */
        /* <DEDUP_REMOVED lines=8> */
[----:B------:R-:W-:Y:S05]  /*08b0*/  CALL.REL.NOINC `($_Z27matrix_vector_multi_gpu_1_1Pd$__internal_trig_reduction_slowpathd) ;  /* 0x0000000800147944 */ /* 0x000fea0003c00000 */
[----:B------:R-:W-:Y:S02]  /*08c0*/  IMAD.MOV.U32 R18, RZ, RZ, R14 ;  /* 0x000000ffff127224 */ /* 0x000fe400078e000e */
[----:B------:R-:W-:-:S07]  /*08d0*/  IMAD.MOV.U32 R19, RZ, RZ, R15 ;  /* 0x000000ffff137224 */ /* 0x000fce00078e000f */
.L_x_5:
[----:B------:R-:W-:Y:S01]  /*08e0*/  VIADD R20, R4, 0x1 ;  /* 0x0000000104147836 */ /* 0x000fe20000000000 */
[----:B------:R-:W-:Y:S06]  /*08f0*/  BRA `(.L_x_6) ;  /* 0x0000000000087947 */ /* 0x000fec0003800000 */
.L_x_4:
[----:B------:R-:W-:Y:S01]  /*0900*/  DMUL R18, RZ, R14 ;  /* 0x0000000eff127228 */ /* 0x000fe20000000000 */
[----:B------:R-:W-:-:S10]  /*0910*/  IMAD.MOV.U32 R20, RZ, RZ, 0x1 ;  /* 0x00000001ff147424 */ /* 0x000fd400078e00ff */
.L_x_6:
[----:B------:R-:W-:-:S05]  /*0920*/  IMAD.SHL.U32 R4, R20, 0x40, RZ ;  /* 0x0000004014047824 */ /* 0x000fca00078e00ff */
[----:B------:R-:W-:-:S04]  /*0930*/  LOP3.LUT R4, R4, 0x40, RZ, 0xc0, !PT ;  /* 0x0000004004047812 */ /* 0x000fc800078ec0ff */
[----:B------:R-:W-:-:S05]  /*0940*/  IADD3 R24, P0, PT, R4, UR8, RZ ;  /* 0x0000000804187c10 */ /* 0x000fca000ff1e0ff */
[----:B------:R-:W-:-:S05]  /*0950*/  IMAD.X R25, RZ, RZ, UR9, P0 ;  /* 0x00000009ff197e24 */ /* 0x000fca00080e06ff */
[----:B------:R-:W2:Y:S04]  /*0960*/  LDG.E.128.CONSTANT R4, desc[UR6][R24.64] ;  /* 0x0000000618047981 */ /* 0x000ea8000c1e9d00 */
[----:B------:R-:W3:Y:S04]  /*0970*/  LDG.E.128.CONSTANT R8, desc[UR6][R24.64+0x10] ;  /* 0x0000100618087981 */ /* 0x000ee8000c1e9d00 */
[----:B------:R-:W4:Y:S01]  /*0980*/  LDG.E.128.CONSTANT R12, desc[UR6][R24.64+0x20] ;  /* 0x00002006180c7981 */ /* 0x000f22000c1e9d00 */
[----:B------:R-:W-:Y:S01]  /*0990*/  LOP3.LUT R21, R20, 0x1, RZ, 0xc0, !PT ;  /* 0x0000000114157812 */ /* 0x000fe200078ec0ff */
[----:B------:R-:W-:Y:S01]  /*09a0*/  IMAD.MOV.U32 R26, RZ, RZ, 0x20fd8164 ;  /* 0x20fd8164ff1a7424 */ /* 0x000fe200078e00ff */
[----:B------:R-:W-:Y:S01]  /*09b0*/  DMUL R22, R18, R18 ;  /* 0x0000001212167228 */ /* 0x000fe20000000000 */
[----:B------:R-:W-:Y:S01]  /*09c0*/  UMOV UR4, 0x9999999a ;  /* 0x9999999a00047882 */ /* 0x000fe20000000000 */
[----:B------:R-:W-:Y:S01]  /*09d0*/  ISETP.NE.U32.AND P0, PT, R21, 0x1, PT ;  /* 0x000000011500780c */ /* 0x000fe20003f05070 */
[----:B------:R-:W-:Y:S01]  /*09e0*/  IMAD.MOV.U32 R21, RZ, RZ, 0x3da8ff83 ;  /* 0x3da8ff83ff157424 */ /* 0x000fe200078e00ff */
[----:B------:R-:W-:Y:S01]  /*09f0*/  UMOV UR5, 0x3fb99999 ;  /* 0x3fb9999900057882 */ /* 0x000fe20000000000 */
[----:B------:R-:W-:Y:S01]  /*0a00*/  VIADD R0, R0, 0x2 ;  /* 0x0000000200007836 */ /* 0x000fe20000000000 */
[----:B------:R-:W-:Y:S01]  /*0a10*/  FSEL R26, R26, -8.06006814911005101289e+34, !P0 ;  /* 0xf9785eba1a1a7808 */ /* 0x000fe20004000000 */
[----:B------:R-:W-:Y:S01]  /*0a20*/  DADD R16, R16, UR4 ;  /* 0x0000000410107e29 */ /* 0x000fe20008000000 */
[----:B------:R-:W-:-:S06]  /*0a30*/  FSEL R27, -R21, 0.11223486810922622681, !P0 ;  /* 0x3de5db65151b7808 */ /* 0x000fcc0004000100 */
        /* <DEDUP_REMOVED lines=13> */
[----:B------:R-:W-:Y:S02]  /*0b10*/  FSEL R5, R7, R5, !P0 ;  /* 0x0000000507057208 */ /* 0x000fe40004000000 */
[----:B------:R-:W-:-:S03]  /*0b20*/  IADD3 R6, P0, PT, R2, 0x10, RZ ;  /* 0x0000001002067810 */ /* 0x000fc60007f1e0ff */
[----:B------:R1:W-:Y:S02]  /*0b30*/  STG.E.64 desc[UR6][R2.64], R4 ;  /* 0x0000000402007986 */ /* 0x0003e4000c101b06 */
[----:B------:R-:W-:Y:S01]  /*0b40*/  IMAD.X R7, RZ, RZ, R3, P0 ;  /* 0x000000ffff077224 */ /* 0x000fe200000e0603 */
[----:B------:R-:W-:Y:S07]  /*0b50*/  BRA `(.L_x_7) ;  /* 0xfffffff400547947 */ /* 0x000fee000383ffff */
        .weak           $__internal_0_$__cuda_sm20_div_rn_f64_full
        .type           $__internal_0_$__cuda_sm20_div_rn_f64_full,@function
        .size           $__internal_0_$__cuda_sm20_div_rn_f64_full,($_Z27matrix_vector_multi_gpu_1_1Pd$__internal_trig_reduction_slowpathd - $__internal_0_$__cuda_sm20_div_rn_f64_full)
$__internal_0_$__cuda_sm20_div_rn_f64_full:
[C---:B------:R-:W-:Y:S01]  /*0b60*/  FSETP.GEU.AND P0, PT, |R19|.reuse, 1.469367938527859385e-39, PT ;  /* 0x001000001300780b */ /* 0x040fe20003f0e200 */
[----:B------:R-:W-:Y:S01]  /*0b70*/  IMAD.MOV.U32 R14, RZ, RZ, 0x1 ;  /* 0x00000001ff0e7424 */ /* 0x000fe200078e00ff */
[----:B------:R-:W-:Y:S01]  /*0b80*/  LOP3.LUT R12, R19, 0x800fffff, RZ, 0xc0, !PT ;  /* 0x800fffff130c7812 */ /* 0x000fe200078ec0ff */
[----:B------:R-:W-:Y:S01]  /*0b90*/  IMAD.MOV.U32 R22, RZ, RZ, 0x1ca00000 ;  /* 0x1ca00000ff167424 */ /* 0x000fe200078e00ff */
[----:B------:R-:W-:Y:S01]  /*0ba0*/  LOP3.LUT R23, R11, 0x7ff00000, RZ, 0xc0, !PT ;  /* 0x7ff000000b177812 */ /* 0x000fe200078ec0ff */
[----:B------:R-:W-:Y:S01]  /*0bb0*/  IMAD.MOV.U32 R8, RZ, RZ, R10 ;  /* 0x000000ffff087224 */ /* 0x000fe200078e000a */
[----:B------:R-:W-:Y:S01]  /*0bc0*/  LOP3.LUT R13, R12, 0x3ff00000, RZ, 0xfc, !PT ;  /* 0x3ff000000c0d7812 */ /* 0x000fe200078efcff */
[----:B------:R-:W-:-:S06]  /*0bd0*/  IMAD.MOV.U32 R12, RZ, RZ, R18 ;  /* 0x000000ffff0c7224 */ /* 0x000fcc00078e0012 */
[----:B------:R-:W-:-:S06]  /*0be0*/  @!P0 DMUL R12, R18, 8.98846567431157953865e+307 ;  /* 0x7fe00000120c8828 */ /* 0x000fcc0000000000 */
[----:B------:R-:W0:Y:S02]  /*0bf0*/  MUFU.RCP64H R15, R13 ;  /* 0x0000000d000f7308 */ /* 0x000e240000001800 */
[----:B0-----:R-:W-:-:S08]  /*0c00*/  DFMA R4, R14, -R12, 1 ;  /* 0x3ff000000e04742b */ /* 0x001fd0000000080c */
[----:B------:R-:W-:-:S08]  /*0c10*/  DFMA R4, R4, R4, R4 ;  /* 0x000000040404722b */ /* 0x000fd00000000004 */
[----:B------:R-:W-:Y:S01]  /*0c20*/  DFMA R14, R14, R4, R14 ;  /* 0x000000040e0e722b */ /* 0x000fe2000000000e */
[----:B------:R-:W-:Y:S01]  /*0c30*/  LOP3.LUT R4, R19, 0x7ff00000, RZ, 0xc0, !PT ;  /* 0x7ff0000013047812 */ /* 0x000fe200078ec0ff */
[----:B------:R-:W-:-:S03]  /*0c40*/  IMAD.MOV.U32 R5, RZ, RZ, R23 ;  /* 0x000000ffff057224 */ /* 0x000fc600078e0017 */
[----:B------:R-:W-:-:S03]  /*0c50*/  ISETP.GE.U32.AND P1, PT, R23, R4, PT ;  /* 0x000000041700720c */ /* 0x000fc60003f26070 */
[----:B------:R-:W-:Y:S01]  /*0c60*/  DFMA R6, R14, -R12, 1 ;  /* 0x3ff000000e06742b */ /* 0x000fe2000000080c */
[----:B------:R-:W-:Y:S02]  /*0c70*/  SEL R9, R22, 0x63400000, !P1 ;  /* 0x6340000016097807 */ /* 0x000fe40004800000 */
[----:B------:R-:W-:Y:S02]  /*0c80*/  FSETP.GEU.AND P1, PT, |R11|, 1.469367938527859385e-39, PT ;  /* 0x001000000b00780b */ /* 0x000fe40003f2e200 */
[----:B------:R-:W-:-:S03]  /*0c90*/  LOP3.LUT R9, R9, 0x800fffff, R11, 0xf8, !PT ;  /* 0x800fffff09097812 */ /* 0x000fc600078ef80b */
[----:B------:R-:W-:-:S08]  /*0ca0*/  DFMA R6, R14, R6, R14 ;  /* 0x000000060e06722b */ /* 0x000fd0000000000e */
[----:B------:R-:W-:Y:S05]  /*0cb0*/  @P1 BRA `(.L_x_8) ;  /* 0x0000000000201947 */ /* 0x000fea0003800000 */
[----:B------:R-:W-:-:S04]  /*0cc0*/  LOP3.LUT R14, R19, 0x7ff00000, RZ, 0xc0, !PT ;  /* 0x7ff00000130e7812 */ /* 0x000fc800078ec0ff */
[----:B------:R-:W-:Y:S01]  /*0cd0*/  ISETP.GE.U32.AND P1, PT, R23, R14, PT ;  /* 0x0000000e1700720c */ /* 0x000fe20003f26070 */
[----:B------:R-:W-:-:S03]  /*0ce0*/  IMAD.MOV.U32 R14, RZ, RZ, RZ ;  /* 0x000000ffff0e7224 */ /* 0x000fc600078e00ff */
[----:B------:R-:W-:-:S04]  /*0cf0*/  SEL R5, R22, 0x63400000, !P1 ;  /* 0x6340000016057807 */ /* 0x000fc80004800000 */
[----:B------:R-:W-:-:S04]  /*0d00*/  LOP3.LUT R5, R5, 0x80000000, R11, 0xf8, !PT ;  /* 0x8000000005057812 */ /* 0x000fc800078ef80b */
[----:B------:R-:W-:-:S06]  /*0d10*/  LOP3.LUT R15, R5, 0x100000, RZ, 0xfc, !PT ;  /* 0x00100000050f7812 */ /* 0x000fcc00078efcff */
[----:B------:R-:W-:-:S10]  /*0d20*/  DFMA R8, R8, 2, -R14 ;  /* 0x400000000808782b */ /* 0x000fd4000000080e */
[----:B------:R-:W-:-:S07]  /*0d30*/  LOP3.LUT R5, R9, 0x7ff00000, RZ, 0xc0, !PT ;  /* 0x7ff0000009057812 */ /* 0x000fce00078ec0ff */
.L_x_8:
[----:B------:R-:W-:Y:S01]  /*0d40*/  @!P0 LOP3.LUT R4, R13, 0x7ff00000, RZ, 0xc0, !PT ;  /* 0x7ff000000d048812 */ /* 0x000fe200078ec0ff */
[----:B------:R-:W-:Y:S01]  /*0d50*/  VIADD R20, R5, 0xffffffff ;  /* 0xffffffff05147836 */ /* 0x000fe20000000000 */
[----:B------:R-:W-:-:S03]  /*0d60*/  DMUL R14, R6, R8 ;  /* 0x00000008060e7228 */ /* 0x000fc60000000000 */
[----:B------:R-:W-:Y:S01]  /*0d70*/  VIADD R25, R4, 0xffffffff ;  /* 0xffffffff04197836 */ /* 0x000fe20000000000 */
[----:B------:R-:W-:-:S04]  /*0d80*/  ISETP.GT.U32.AND P0, PT, R20, 0x7feffffe, PT ;  /* 0x7feffffe1400780c */ /* 0x000fc80003f04070 */
[----:B------:R-:W-:Y:S01]  /*0d90*/  ISETP.GT.U32.OR P0, PT, R25, 0x7feffffe, P0 ;  /* 0x7feffffe1900780c */ /* 0x000fe20000704470 */
[----:B------:R-:W-:-:S08]  /*0da0*/  DFMA R20, R14, -R12, R8 ;  /* 0x8000000c0e14722b */ /* 0x000fd00000000008 */
[----:B------:R-:W-:-:S04]  /*0db0*/  DFMA R20, R6, R20, R14 ;  /* 0x000000140614722b */ /* 0x000fc8000000000e */
[----:B------:R-:W-:Y:S07]  /*0dc0*/  @P0 BRA `(.L_x_9) ;  /* 0x00000000006c0947 */ /* 0x000fee0003800000 */
[----:B------:R-:W-:-:S04]  /*0dd0*/  LOP3.LUT R6, R19, 0x7ff00000, RZ, 0xc0, !PT ;  /* 0x7ff0000013067812 */ /* 0x000fc800078ec0ff */
[CC--:B------:R-:W-:Y:S02]  /*0de0*/  VIADDMNMX R4, R23.reuse, -R6.reuse, 0xb9600000, !PT ;  /* 0xb960000017047446 */ /* 0x0c0fe40007800906 */
[----:B------:R-:W-:Y:S02]  /*0df0*/  ISETP.GE.U32.AND P0, PT, R23, R6, PT ;  /* 0x000000061700720c */ /* 0x000fe40003f06070 */
[----:B------:R-:W-:Y:S02]  /*0e00*/  VIMNMX R4, PT, PT, R4, 0x46a00000, PT ;  /* 0x46a0000004047848 */ /* 0x000fe40003fe0100 */
[----:B------:R-:W-:-:S05]  /*0e10*/  SEL R5, R22, 0x63400000, !P0 ;  /* 0x6340000016057807 */ /* 0x000fca0004000000 */
[----:B------:R-:W-:Y:S02]  /*0e20*/  IMAD.IADD R10, R4, 0x1, -R5 ;  /* 0x00000001040a7824 */ /* 0x000fe400078e0a05 */
[----:B------:R-:W-:Y:S02]  /*0e30*/  IMAD.MOV.U32 R4, RZ, RZ, RZ ;  /* 0x000000ffff047224 */ /* 0x000fe400078e00ff */
[----:B------:R-:W-:-:S06]  /*0e40*/  VIADD R5, R10, 0x7fe00000 ;  /* 0x7fe000000a057836 */ /* 0x000fcc0000000000 */
[----:B------:R-:W-:-:S10]  /*0e50*/  DMUL R6, R20, R4 ;  /* 0x0000000414067228 */ /* 0x000fd40000000000 */
[----:B------:R-:W-:-:S13]  /*0e60*/  FSETP.GTU.AND P0, PT, |R7|, 1.469367938527859385e-39, PT ;  /* 0x001000000700780b */ /* 0x000fda0003f0c200 */
[----:B------:R-:W-:Y:S05]  /*0e70*/  @P0 BRA `(.L_x_10) ;  /* 0x0000000000940947 */ /* 0x000fea0003800000 */
[----:B------:R-:W-:-:S06]  /*0e80*/  DFMA R8, R20, -R12, R8 ;  /* 0x8000000c1408722b */ /* 0x000fcc0000000008 */
[----:B------:R-:W-:-:S04]  /*0e90*/  IMAD.MOV.U32 R8, RZ, RZ, RZ ;  /* 0x000000ffff087224 */ /* 0x000fc800078e00ff */
[C---:B------:R-:W-:Y:S02]  /*0ea0*/  FSETP.NEU.AND P0, PT, R9.reuse, RZ, PT ;  /* 0x000000ff0900720b */ /* 0x040fe40003f0d000 */
[----:B------:R-:W-:-:S04]  /*0eb0*/  LOP3.LUT R11, R9, 0x80000000, R19, 0x48, !PT ;  /* 0x80000000090b7812 */ /* 0x000fc800078e4813 */
[----:B------:R-:W-:-:S07]  /*0ec0*/  LOP3.LUT R9, R11, R5, RZ, 0xfc, !PT ;  /* 0x000000050b097212 */ /* 0x000fce00078efcff */
[----:B------:R-:W-:Y:S05]  /*0ed0*/  @!P0 BRA `(.L_x_10) ;  /* 0x00000000007c8947 */ /* 0x000fea0003800000 */
[----:B------:R-:W-:Y:S01]  /*0ee0*/  IMAD.MOV R5, RZ, RZ, -R10 ;  /* 0x000000ffff057224 */ /* 0x000fe200078e0a0a */
[----:B------:R-:W-:Y:S01]  /*0ef0*/  DMUL.RP R8, R20, R8 ;  /* 0x0000000814087228 */ /* 0x000fe20000008000 */
[----:B------:R-:W-:-:S06]  /*0f00*/  IMAD.MOV.U32 R4, RZ, RZ, RZ ;  /* 0x000000ffff047224 */ /* 0x000fcc00078e00ff */
[----:B------:R-:W-:-:S03]  /*0f10*/  DFMA R4, R6, -R4, R20 ;  /* 0x800000040604722b */ /* 0x000fc60000000014 */
[----:B------:R-:W-:-:S03]  /*0f20*/  LOP3.LUT R11, R9, R11, RZ, 0x3c, !PT ;  /* 0x0000000b090b7212 */ /* 0x000fc600078e3cff */
[----:B------:R-:W-:-:S04]  /*0f30*/  IADD3 R4, PT, PT, -R10, -0x43300000, RZ ;  /* 0xbcd000000a047810 */ /* 0x000fc80007ffe1ff */
[----:B------:R-:W-:-:S04]  /*0f40*/  FSETP.NEU.AND P0, PT, |R5|, R4, PT ;  /* 0x000000040500720b */ /* 0x000fc80003f0d200 */
[----:B------:R-:W-:Y:S02]  /*0f50*/  FSEL R6, R8, R6, !P0 ;  /* 0x0000000608067208 */ /* 0x000fe40004000000 */
[----:B------:R-:W-:Y:S01]  /*0f60*/  FSEL R7, R11, R7, !P0 ;  /* 0x000000070b077208 */ /* 0x000fe20004000000 */
[----:B------:R-:W-:Y:S06]  /*0f70*/  BRA `(.L_x_10) ;  /* 0x0000000000547947 */ /* 0x000fec0003800000 */
.L_x_9:
[----:B------:R-:W-:-:S14]  /*0f80*/  DSETP.NAN.AND P0, PT, R10, R10, PT ;  /* 0x0000000a0a00722a */ /* 0x000fdc0003f08000 */
[----:B------:R-:W-:Y:S05]  /*0f90*/  @P0 BRA `(.L_x_11) ;  /* 0x0000000000440947 */ /* 0x000fea0003800000 */
[----:B------:R-:W-:-:S14]  /*0fa0*/  DSETP.NAN.AND P0, PT, R18, R18, PT ;  /* 0x000000121200722a */ /* 0x000fdc0003f08000 */
[----:B------:R-:W-:Y:S05]  /*0fb0*/  @P0 BRA `(.L_x_12) ;  /* 0x0000000000300947 */ /* 0x000fea0003800000 */
[----:B------:R-:W-:Y:S01]  /*0fc0*/  ISETP.NE.AND P0, PT, R5, R4, PT ;  /* 0x000000040500720c */ /* 0x000fe20003f05270 */
[----:B------:R-:W-:Y:S02]  /*0fd0*/  IMAD.MOV.U32 R6, RZ, RZ, 0x0 ;  /* 0x00000000ff067424 */ /* 0x000fe400078e00ff */
[----:B------:R-:W-:-:S10]  /*0fe0*/  IMAD.MOV.U32 R7, RZ, RZ, -0x80000 ;  /* 0xfff80000ff077424 */ /* 0x000fd400078e00ff */
[----:B------:R-:W-:Y:S05]  /*0ff0*/  @!P0 BRA `(.L_x_10) ;  /* 0x0000000000348947 */ /* 0x000fea0003800000 */
[----:B------:R-:W-:Y:S02]  /*1000*/  ISETP.NE.AND P0, PT, R5, 0x7ff00000, PT ;  /* 0x7ff000000500780c */ /* 0x000fe40003f05270 */
[----:B------:R-:W-:Y:S02]  /*1010*/  LOP3.LUT R7, R11, 0x80000000, R19, 0x48, !PT ;  /* 0x800000000b077812 */ /* 0x000fe400078e4813 */
[----:B------:R-:W-:-:S13]  /*1020*/  ISETP.EQ.OR P0, PT, R4, RZ, !P0 ;  /* 0x000000ff0400720c */ /* 0x000fda0004702670 */
[----:B------:R-:W-:Y:S01]  /*1030*/  @P0 LOP3.LUT R4, R7, 0x7ff00000, RZ, 0xfc, !PT ;  /* 0x7ff0000007040812 */ /* 0x000fe200078efcff */
[----:B------:R-:W-:Y:S02]  /*1040*/  @!P0 IMAD.MOV.U32 R6, RZ, RZ, RZ ;  /* 0x000000ffff068224 */ /* 0x000fe400078e00ff */
[----:B------:R-:W-:Y:S02]  /*1050*/  @P0 IMAD.MOV.U32 R6, RZ, RZ, RZ ;  /* 0x000000ffff060224 */ /* 0x000fe400078e00ff */
[----:B------:R-:W-:Y:S01]  /*1060*/  @P0 IMAD.MOV.U32 R7, RZ, RZ, R4 ;  /* 0x000000ffff070224 */ /* 0x000fe200078e0004 */
[----:B------:R-:W-:Y:S06]  /*1070*/  BRA `(.L_x_10) ;  /* 0x0000000000147947 */ /* 0x000fec0003800000 */
.L_x_12:
[----:B------:R-:W-:Y:S01]  /*1080*/  LOP3.LUT R7, R19, 0x80000, RZ, 0xfc, !PT ;  /* 0x0008000013077812 */ /* 0x000fe200078efcff */
[----:B------:R-:W-:Y:S01]  /*1090*/  IMAD.MOV.U32 R6, RZ, RZ, R18 ;  /* 0x000000ffff067224 */ /* 0x000fe200078e0012 */
[----:B------:R-:W-:Y:S06]  /*10a0*/  BRA `(.L_x_10) ;  /* 0x0000000000087947 */ /* 0x000fec0003800000 */
.L_x_11:
[----:B------:R-:W-:Y:S01]  /*10b0*/  LOP3.LUT R7, R11, 0x80000, RZ, 0xfc, !PT ;  /* 0x000800000b077812 */ /* 0x000fe200078efcff */
[----:B------:R-:W-:-:S07]  /*10c0*/  IMAD.MOV.U32 R6, RZ, RZ, R10 ;  /* 0x000000ffff067224 */ /* 0x000fce00078e000a */
.L_x_10:
[----:B------:R-:W-:Y:S02]  /*10d0*/  IMAD.MOV.U32 R25, RZ, RZ, 0x0 ;  /* 0x00000000ff197424 */ /* 0x000fe400078e00ff */
[----:B------:R-:W-:Y:S02]  /*10e0*/  IMAD.MOV.U32 R4, RZ, RZ, R6 ;  /* 0x000000ffff047224 */ /* 0x000fe400078e0006 */
[----:B------:R-:W-:Y:S01]  /*10f0*/  IMAD.MOV.U32 R5, RZ, RZ, R7 ;  /* 0x000000ffff057224 */ /* 0x000fe200078e0007 */
[----:B------:R-:W-:Y:S06]  /*1100*/  RET.REL.NODEC R24 `(_Z27matrix_vector_multi_gpu_1_1Pd) ;  /* 0xffffffec18bc7950 */ /* 0x000fec0003c3ffff */
        .type           $_Z27matrix_vector_multi_gpu_1_1Pd$__internal_trig_reduction_slowpathd,@function
        .size           $_Z27matrix_vector_multi_gpu_1_1Pd$__internal_trig_reduction_slowpathd,(.L_x_19 - $_Z27matrix_vector_multi_gpu_1_1Pd$__internal_trig_reduction_slowpathd)
$_Z27matrix_vector_multi_gpu_1_1Pd$__internal_trig_reduction_slowpathd:
[----:B------:R-:W-:Y:S01]  /*1110*/  SHF.R.U32.HI R10, RZ, 0x14, R15 ;  /* 0x00000014ff0a7819 */ /* 0x000fe2000001160f */
[----:B------:R-:W-:-:S03]  /*1120*/  IMAD.MOV.U32 R4, RZ, RZ, RZ ;  /* 0x000000ffff047224 */ /* 0x000fc600078e00ff */
[----:B------:R-:W-:-:S04]  /*1130*/  LOP3.LUT R5, R10, 0x7ff, RZ, 0xc0, !PT ;  /* 0x000007ff0a057812 */ /* 0x000fc800078ec0ff */
[----:B------:R-:W-:-:S13]  /*1140*/  ISETP.NE.AND P0, PT, R5, 0x7ff, PT ;  /* 0x000007ff0500780c */ /* 0x000fda0003f05270 */
[----:B------:R-:W-:Y:S05]  /*1150*/  @!P0 BRA `(.L_x_13) ;  /* 0x00000008002c8947 */ /* 0x000fea0003800000 */
[----:B------:R-:W-:Y:S01]  /*1160*/  VIADD R4, R5, 0xfffffc00 ;  /* 0xfffffc0005047836 */ /* 0x000fe20000000000 */
[----:B------:R-:W-:-:S04]  /*1170*/  CS2R R6, SRZ ;  /* 0x0000000000067805 */ /* 0x000fc8000001ff00 */
[----:B------:R-:W-:Y:S02]  /*1180*/  SHF.R.U32.HI R13, RZ, 0x6, R4 ;  /* 0x00000006ff0d7819 */ /* 0x000fe40000011604 */
[----:B------:R-:W-:Y:S02]  /*1190*/  ISETP.GE.U32.AND P0, PT, R4, 0x80, PT ;  /* 0x000000800400780c */ /* 0x000fe40003f06070 */
[C---:B------:R-:W-:Y:S02]  /*11a0*/  IADD3 R8, PT, PT, -R13.reuse, 0x13, RZ ;  /* 0x000000130d087810 */ /* 0x040fe40007ffe1ff */
[----:B------:R-:W-:Y:S02]  /*11b0*/  IADD3 R9, PT, PT, -R13, 0xf, RZ ;  /* 0x0000000f0d097810 */ /* 0x000fe40007ffe1ff */
[----:B------:R-:W-:-:S04]  /*11c0*/  SEL R8, R8, 0x12, P0 ;  /* 0x0000001208087807 */ /* 0x000fc80000000000 */
[----:B------:R-:W-:-:S13]  /*11d0*/  ISETP.GE.AND P0, PT, R9, R8, PT ;  /* 0x000000080900720c */ /* 0x000fda0003f06270 */
[----:B------:R-:W-:Y:S05]  /*11e0*/  @P0 BRA `(.L_x_14) ;  /* 0x00000000008c0947 */ /* 0x000fea0003800000 */
[C---:B------:R-:W-:Y:S01]  /*11f0*/  SHF.L.U64.HI R21, R14.reuse, 0xb, R15 ;  /* 0x0000000b0e157819 */ /* 0x040fe2000001020f */
[----:B------:R-:W-:Y:S01]  /*1200*/  IMAD.SHL.U32 R11, R14, 0x800, RZ ;  /* 0x000008000e0b7824 */ /* 0x000fe200078e00ff */
[----:B------:R-:W-:Y:S01]  /*1210*/  IADD3 R14, PT, PT, RZ, -R13, -R8 ;  /* 0x8000000dff0e7210 */ /* 0x000fe20007ffe808 */
[----:B------:R-:W-:Y:S01]  /*1220*/  IMAD.MOV.U32 R20, RZ, RZ, RZ ;  /* 0x000000ffff147224 */ /* 0x000fe200078e00ff */
[----:B------:R-:W-:Y:S02]  /*1230*/  CS2R R6, SRZ ;  /* 0x0000000000067805 */ /* 0x000fe4000001ff00 */
[----:B------:R-:W-:Y:S01]  /*1240*/  LOP3.LUT R21, R21, 0x80000000, RZ, 0xfc, !PT ;  /* 0x8000000015157812 */ /* 0x000fe200078efcff */
[----:B------:R-:W0:Y:S01]  /*1250*/  LDCU.64 UR4, c[0x0][0x358] ;  /* 0x00006b00ff0477ac */ /* 0x000e220008000a00 */
[----:B------:R-:W-:-:S05]  /*1260*/  NOP ;  /* 0x0000000000007918 */ /* 0x000fca0000000000 */
.L_x_15:
[----:B------:R-:W1:Y:S02]  /*1270*/  LDC.64 R4, c[0x4][RZ] ;  /* 0x01000000ff047b82 */ /* 0x000e640000000a00 */
[----:B-1----:R-:W-:-:S06]  /*1280*/  IMAD.WIDE R4, R9, 0x8, R4 ;  /* 0x0000000809047825 */ /* 0x002fcc00078e0204 */
[----:B0-----:R-:W2:Y:S01]  /*1290*/  LDG.E.64.CONSTANT R4, desc[UR4][R4.64] ;  /* 0x0000000404047981 */ /* 0x001ea2000c1e9b00 */
[----:B------:R-:W-:Y:S02]  /*12a0*/  VIADD R14, R14, 0x1 ;  /* 0x000000010e0e7836 */ /* 0x000fe40000000000 */
[----:B------:R-:W-:Y:S02]  /*12b0*/  VIADD R9, R9, 0x1 ;  /* 0x0000000109097836 */ /* 0x000fe40000000000 */
[----:B--2---:R-:W-:-:S04]  /*12c0*/  IMAD.WIDE.U32 R6, P2, R4, R11, R6 ;  /* 0x0000000b04067225 */ /* 0x004fc80007840006 */
[C---:B------:R-:W-:Y:S02]  /*12d0*/  IMAD R23, R4.reuse, R21, RZ ;  /* 0x0000001504177224 */ /* 0x040fe400078e02ff */
[----:B------:R-:W-:Y:S02]  /*12e0*/  IMAD R22, R5, R11, RZ ;  /* 0x0000000b05167224 */ /* 0x000fe400078e02ff */
[----:B------:R-:W-:Y:S01]  /*12f0*/  IMAD.HI.U32 R25, R4, R21, RZ ;  /* 0x0000001504197227 */ /* 0x000fe200078e00ff */
[----:B------:R-:W-:-:S03]  /*1300*/  IADD3 R7, P0, PT, R23, R7, RZ ;  /* 0x0000000717077210 */ /* 0x000fc60007f1e0ff */
[----:B------:R-:W-:Y:S01]  /*1310*/  IMAD.X R25, RZ, RZ, R25, P2 ;  /* 0x000000ffff197224 */ /* 0x000fe200010e0619 */
[----:B------:R-:W-:Y:S01]  /*1320*/  IADD3 R7, P1, PT, R22, R7, RZ ;  /* 0x0000000716077210 */ /* 0x000fe20007f3e0ff */
[----:B------:R-:W-:-:S04]  /*1330*/  IMAD.HI.U32 R22, R5, R11, RZ ;  /* 0x0000000b05167227 */ /* 0x000fc800078e00ff */
[----:B------:R-:W-:Y:S01]  /*1340*/  IMAD.HI.U32 R4, R5, R21, RZ ;  /* 0x0000001505047227 */ /* 0x000fe200078e00ff */
[----:B------:R-:W-:-:S03]  /*1350*/  IADD3.X R22, P0, PT, R22, R25, RZ, P0, !PT ;  /* 0x0000001916167210 */ /* 0x000fc6000071e4ff */
[----:B------:R-:W-:Y:S02]  /*1360*/  IMAD R5, R5, R21, RZ ;  /* 0x0000001505057224 */ /* 0x000fe400078e02ff */
[----:B------:R-:W-:Y:S01]  /*1370*/  IMAD.X R4, RZ, RZ, R4, P0 ;  /* 0x000000ffff047224 */ /* 0x000fe200000e0604 */
[----:B------:R-:W-:Y:S01]  /*1380*/  ISETP.NE.AND P0, PT, R14, -0xf, PT ;  /* 0xfffffff10e00780c */ /* 0x000fe20003f05270 */
[C---:B------:R-:W-:Y:S01]  /*1390*/  IMAD R23, R20.reuse, 0x8, R1 ;  /* 0x0000000814177824 */ /* 0x040fe200078e0201 */
[----:B------:R-:W-:Y:S01]  /*13a0*/  IADD3.X R22, P1, PT, R5, R22, RZ, P1, !PT ;  /* 0x0000001605167210 */ /* 0x000fe20000f3e4ff */
[----:B------:R-:W-:-:S03]  /*13b0*/  VIADD R20, R20, 0x1 ;  /* 0x0000000114147836 */ /* 0x000fc60000000000 */
[----:B------:R0:W-:Y:S01]  /*13c0*/  STL.64 [R23], R6 ;  /* 0x0000000617007387 */ /* 0x0001e20000100a00 */
[----:B------:R-:W-:Y:S02]  /*13d0*/  IMAD.X R5, RZ, RZ, R4, P1 ;  /* 0x000000ffff057224 */ /* 0x000fe400008e0604 */
[----:B0-----:R-:W-:Y:S02]  /*13e0*/  IMAD.MOV.U32 R6, RZ, RZ, R22 ;  /* 0x000000ffff067224 */ /* 0x001fe400078e0016 */
[----:B------:R-:W-:Y:S02]  /*13f0*/  IMAD.MOV.U32 R7, RZ, RZ, R5 ;  /* 0x000000ffff077224 */ /* 0x000fe400078e0005 */
[----:B------:R-:W-:Y:S05]  /*1400*/  @P0 BRA `(.L_x_15) ;  /* 0xfffffffc00980947 */ /* 0x000fea000383ffff */
[----:B------:R-:W-:-:S07]  /*1410*/  IMAD.MOV.U32 R9, RZ, RZ, R8 ;  /* 0x000000ffff097224 */ /* 0x000fce00078e0008 */
.L_x_14:
[----:B------:R-:W-:Y:S01]  /*1420*/  LOP3.LUT P0, R27, R10, 0x3f, RZ, 0xc0, !PT ;  /* 0x0000003f0a1b7812 */ /* 0x000fe2000780c0ff */
[----:B------:R-:W-:-:S04]  /*1430*/  IMAD.IADD R4, R13, 0x1, R9 ;  /* 0x000000010d047824 */ /* 0x000fc800078e0209 */
[----:B------:R-:W-:-:S05]  /*1440*/  IMAD.U32 R29, R4, 0x8, R1 ;  /* 0x00000008041d7824 */ /* 0x000fca00078e0001 */
[----:B------:R0:W-:Y:S04]  /*1450*/  STL.64 [R29+-0x78], R6 ;  /* 0xffff88061d007387 */ /* 0x0001e80000100a00 */
[----:B------:R-:W2:Y:S04]  /*1460*/  @P0 LDL.64 R20, [R1+0x8] ;  /* 0x0000080001140983 */ /* 0x000ea80000100a00 */
[----:B------:R-:W3:Y:S04]  /*1470*/  LDL.64 R8, [R1+0x10] ;  /* 0x0000100001087983 */ /* 0x000ee80000100a00 */
[----:B------:R-:W4:Y:S01]  /*1480*/  LDL.64 R4, [R1+0x18] ;  /* 0x0000180001047983 */ /* 0x000f220000100a00 */
[----:B------:R-:W-:-:S02]  /*1490*/  @P0 LOP3.LUT R10, R27, 0x3f, RZ, 0x3c, !PT ;  /* 0x0000003f1b0a0812 */ /* 0x000fc400078e3cff */
[--C-:B--2---:R-:W-:Y:S02]  /*14a0*/  @P0 SHF.R.U64 R11, R20, 0x1, R21.reuse ;  /* 0x00000001140b0819 */ /* 0x104fe40000001215 */
[----:B------:R-:W-:Y:S02]  /*14b0*/  @P0 SHF.R.U32.HI R13, RZ, 0x1, R21 ;  /* 0x00000001ff0d0819 */ /* 0x000fe40000011615 */
[C---:B---3--:R-:W-:Y:S02]  /*14c0*/  @P0 SHF.L.U32 R21, R8.reuse, R27, RZ ;  /* 0x0000001b08150219 */ /* 0x048fe400000006ff */
[----:B0-----:R-:W-:Y:S02]  /*14d0*/  @P0 SHF.R.U64 R6, R11, R10, R13 ;  /* 0x0000000a0b060219 */ /* 0x001fe4000000120d */
[--C-:B------:R-:W-:Y:S02]  /*14e0*/  @P0 SHF.R.U32.HI R25, RZ, 0x1, R9.reuse ;  /* 0x00000001ff190819 */ /* 0x100fe40000011609 */
[----:B------:R-:W-:-:S02]  /*14f0*/  @P0 SHF.R.U64 R23, R8, 0x1, R9 ;  /* 0x0000000108170819 */ /* 0x000fc40000001209 */
[-C--:B------:R-:W-:Y:S02]  /*1500*/  @P0 SHF.L.U64.HI R14, R8, R27.reuse, R9 ;  /* 0x0000001b080e0219 */ /* 0x080fe40000010209 */
[----:B------:R-:W-:Y:S02]  /*1510*/  @P0 SHF.R.U32.HI R7, RZ, R10, R13 ;  /* 0x0000000aff070219 */ /* 0x000fe4000001160d */
[----:B------:R-:W-:Y:S02]  /*1520*/  @P0 LOP3.LUT R8, R21, R6, RZ, 0xfc, !PT ;  /* 0x0000000615080212 */ /* 0x000fe400078efcff */
[----:B----4-:R-:W-:Y:S02]  /*1530*/  @P0 SHF.L.U32 R11, R4, R27, RZ ;  /* 0x0000001b040b0219 */ /* 0x010fe400000006ff */
[----:B------:R-:W-:Y:S01]  /*1540*/  @P0 SHF.R.U64 R20, R23, R10, R25 ;  /* 0x0000000a17140219 */ /* 0x000fe20000001219 */
[----:B------:R-:W-:Y:S01]  /*1550*/  IMAD.SHL.U32 R6, R8, 0x4, RZ ;  /* 0x0000000408067824 */ /* 0x000fe200078e00ff */
[----:B------:R-:W-:-:S02]  /*1560*/  @P0 LOP3.LUT R9, R14, R7, RZ, 0xfc, !PT ;  /* 0x000000070e090212 */ /* 0x000fc400078efcff */
[----:B------:R-:W-:Y:S02]  /*1570*/  @P0 SHF.L.U64.HI R27, R4, R27, R5 ;  /* 0x0000001b041b0219 */ /* 0x000fe40000010205 */
[----:B------:R-:W-:Y:S02]  /*1580*/  @P0 SHF.R.U32.HI R10, RZ, R10, R25 ;  /* 0x0000000aff0a0219 */ /* 0x000fe40000011619 */
[----:B------:R-:W-:Y:S02]  /*1590*/  @P0 LOP3.LUT R4, R11, R20, RZ, 0xfc, !PT ;  /* 0x000000140b040212 */ /* 0x000fe400078efcff */
[----:B------:R-:W-:Y:S02]  /*15a0*/  SHF.L.U64.HI R7, R8, 0x2, R9 ;  /* 0x0000000208077819 */ /* 0x000fe40000010209 */
[----:B------:R-:W-:Y:S02]  /*15b0*/  @P0 LOP3.LUT R5, R27, R10, RZ, 0xfc, !PT ;  /* 0x0000000a1b050212 */ /* 0x000fe400078efcff */
[----:B------:R-:W-:-:S02]  /*15c0*/  SHF.L.W.U32.HI R9, R9, 0x2, R4 ;  /* 0x0000000209097819 */ /* 0x000fc40000010e04 */
[----:B------:R-:W-:Y:S02]  /*15d0*/  IADD3 RZ, P0, PT, RZ, -R6, RZ ;  /* 0x80000006ffff7210 */ /* 0x000fe40007f1e0ff */
[----:B------:R-:W-:Y:S02]  /*15e0*/  LOP3.LUT R8, RZ, R7, RZ, 0x33, !PT ;  /* 0x00000007ff087212 */ /* 0x000fe400078e33ff */
[----:B------:R-:W-:Y:S02]  /*15f0*/  SHF.L.W.U32.HI R4, R4, 0x2, R5 ;  /* 0x0000000204047819 */ /* 0x000fe40000010e05 */
[----:B------:R-:W-:Y:S02]  /*1600*/  LOP3.LUT R11, RZ, R9, RZ, 0x33, !PT ;  /* 0x00000009ff0b7212 */ /* 0x000fe400078e33ff */
[----:B------:R-:W-:Y:S02]  /*1610*/  IADD3.X R10, P0, PT, RZ, R8, RZ, P0, !PT ;  /* 0x00000008ff0a7210 */ /* 0x000fe4000071e4ff */
[----:B------:R-:W-:-:S02]  /*1620*/  LOP3.LUT R8, RZ, R4, RZ, 0x33, !PT ;  /* 0x00000004ff087212 */ /* 0x000fc400078e33ff */
[----:B------:R-:W-:Y:S02]  /*1630*/  IADD3.X R14, P1, PT, RZ, R11, RZ, P0, !PT ;  /* 0x0000000bff0e7210 */ /* 0x000fe4000073e4ff */
[----:B------:R-:W-:-:S03]  /*1640*/  ISETP.GT.U32.AND P2, PT, R9, -0x1, PT ;  /* 0xffffffff0900780c */ /* 0x000fc60003f44070 */
[----:B------:R-:W-:Y:S01]  /*1650*/  IMAD.X R11, RZ, RZ, R8, P1 ;  /* 0x000000ffff0b7224 */ /* 0x000fe200008e0608 */
[----:B------:R-:W-:-:S04]  /*1660*/  ISETP.GT.AND.EX P0, PT, R4, -0x1, PT, P2 ;  /* 0xffffffff0400780c */ /* 0x000fc80003f04320 */
[----:B------:R-:W-:Y:S02]  /*1670*/  SEL R8, R4, R11, P0 ;  /* 0x0000000b04087207 */ /* 0x000fe40000000000 */
[----:B------:R-:W-:Y:S02]  /*1680*/  SEL R13, R9, R14, P0 ;  /* 0x0000000e090d7207 */ /* 0x000fe40000000000 */
[----:B------:R-:W-:Y:S02]  /*1690*/  ISETP.NE.U32.AND P1, PT, R8, RZ, PT ;  /* 0x000000ff0800720c */ /* 0x000fe40003f25070 */
[----:B------:R-:W-:Y:S02]  /*16a0*/  SEL R7, R7, R10, P0 ;  /* 0x0000000a07077207 */ /* 0x000fe40000000000 */
[----:B------:R-:W-:Y:S01]  /*16b0*/  SEL R11, R13, R8, !P1 ;  /* 0x000000080d0b7207 */ /* 0x000fe20004800000 */
[----:B------:R-:W-:-:S05]  /*16c0*/  @!P0 IMAD.MOV R6, RZ, RZ, -R6 ;  /* 0x000000ffff068224 */ /* 0x000fca00078e0a06 */
[----:B------:R-:W0:Y:S02]  /*16d0*/  FLO.U32 R11, R11 ;  /* 0x0000000b000b7300 */ /* 0x000e2400000e0000 */
[C---:B0-----:R-:W-:Y:S02]  /*16e0*/  IADD3 R14, PT, PT, -R11.reuse, 0x1f, RZ ;  /* 0x0000001f0b0e7810 */ /* 0x041fe40007ffe1ff */
[----:B------:R-:W-:-:S03]  /*16f0*/  IADD3 R9, PT, PT, -R11, 0x3f, RZ ;  /* 0x0000003f0b097810 */ /* 0x000fc60007ffe1ff */
[----:B------:R-:W-:-:S05]  /*1700*/  @P1 IMAD.MOV R9, RZ, RZ, R14 ;  /* 0x000000ffff091224 */ /* 0x000fca00078e020e */
[----:B------:R-:W-:-:S13]  /*1710*/  ISETP.NE.AND P1, PT, R9, RZ, PT ;  /* 0x000000ff0900720c */ /* 0x000fda0003f25270 */
[----:B------:R-:W-:Y:S05]  /*1720*/  @!P1 BRA `(.L_x_16) ;  /* 0x0000000000289947 */ /* 0x000fea0003800000 */
[--C-:B------:R-:W-:Y:S02]  /*1730*/  SHF.R.U64 R10, R6, 0x1, R7.reuse ;  /* 0x00000001060a7819 */ /* 0x100fe40000001207 */
[C---:B------:R-:W-:Y:S02]  /*1740*/  LOP3.LUT R6, R9.reuse, 0x3f, RZ, 0xc0, !PT ;  /* 0x0000003f09067812 */ /* 0x040fe400078ec0ff */
[----:B------:R-:W-:Y:S02]  /*1750*/  SHF.R.U32.HI R14, RZ, 0x1, R7 ;  /* 0x00000001ff0e7819 */ /* 0x000fe40000011607 */
[----:B------:R-:W-:Y:S02]  /*1760*/  LOP3.LUT R7, R9, 0x3f, RZ, 0xc, !PT ;  /* 0x0000003f09077812 */ /* 0x000fe400078e0cff */
[CC--:B------:R-:W-:Y:S02]  /*1770*/  SHF.L.U64.HI R8, R13.reuse, R6.reuse, R8 ;  /* 0x000000060d087219 */ /* 0x0c0fe40000010208 */
[----:B------:R-:W-:-:S02]  /*1780*/  SHF.L.U32 R6, R13, R6, RZ ;  /* 0x000000060d067219 */ /* 0x000fc400000006ff */
[-CC-:B------:R-:W-:Y:S02]  /*1790*/  SHF.R.U64 R13, R10, R7.reuse, R14.reuse ;  /* 0x000000070a0d7219 */ /* 0x180fe4000000120e */
[----:B------:R-:W-:Y:S02]  /*17a0*/  SHF.R.U32.HI R7, RZ, R7, R14 ;  /* 0x00000007ff077219 */ /* 0x000fe4000001160e */
[----:B------:R-:W-:Y:S02]  /*17b0*/  LOP3.LUT R13, R6, R13, RZ, 0xfc, !PT ;  /* 0x0000000d060d7212 */ /* 0x000fe400078efcff */
[----:B------:R-:W-:-:S07]  /*17c0*/  LOP3.LUT R8, R8, R7, RZ, 0xfc, !PT ;  /* 0x0000000708087212 */ /* 0x000fce00078efcff */
.L_x_16:
[----:B------:R-:W-:-:S04]  /*17d0*/  IMAD.WIDE.U32 R10, R13, 0x2168c235, RZ ;  /* 0x2168c2350d0a7825 */ /* 0x000fc800078e00ff */
[----:B------:R-:W-:Y:S01]  /*17e0*/  IMAD.MOV.U32 R6, RZ, RZ, R11 ;  /* 0x000000ffff067224 */ /* 0x000fe200078e000b */
[----:B------:R-:W-:Y:S01]  /*17f0*/  IADD3 RZ, P1, PT, R10, R10, RZ ;  /* 0x0000000a0aff7210 */ /* 0x000fe20007f3e0ff */
[----:B------:R-:W-:Y:S02]  /*1800*/  IMAD.MOV.U32 R7, RZ, RZ, RZ ;  /* 0x000000ffff077224 */ /* 0x000fe400078e00ff */
[----:B------:R-:W-:-:S04]  /*1810*/  IMAD.HI.U32 R11, R8, -0x36f0255e, RZ ;  /* 0xc90fdaa2080b7827 */ /* 0x000fc800078e00ff */
[----:B------:R-:W-:-:S04]  /*1820*/  IMAD.WIDE.U32 R6, R13, -0x36f0255e, R6 ;  /* 0xc90fdaa20d067825 */ /* 0x000fc800078e0006 */
[C---:B------:R-:W-:Y:S02]  /*1830*/  IMAD R13, R8.reuse, -0x36f0255e, RZ ;  /* 0xc90fdaa2080d7824 */ /* 0x040fe400078e02ff */
[----:B------:R-:W-:-:S04]  /*1840*/  IMAD.WIDE.U32 R6, P2, R8, 0x2168c235, R6 ;  /* 0x2168c23508067825 */ /* 0x000fc80007840006 */
[----:B------:R-:W-:Y:S01]  /*1850*/  IMAD.X R8, RZ, RZ, R11, P2 ;  /* 0x000000ffff087224 */ /* 0x000fe200010e060b */
[----:B------:R-:W-:Y:S02]  /*1860*/  IADD3 R7, P2, PT, R13, R7, RZ ;  /* 0x000000070d077210 */ /* 0x000fe40007f5e0ff */
[----:B------:R-:W-:Y:S02]  /*1870*/  IADD3.X RZ, P1, PT, R6, R6, RZ, P1, !PT ;  /* 0x0000000606ff7210 */ /* 0x000fe40000f3e4ff */
[C---:B------:R-:W-:Y:S01]  /*1880*/  ISETP.GT.U32.AND P3, PT, R7.reuse, RZ, PT ;  /* 0x000000ff0700720c */ /* 0x040fe20003f64070 */
[----:B------:R-:W-:Y:S01]  /*1890*/  IMAD.X R8, RZ, RZ, R8, P2 ;  /* 0x000000ffff087224 */ /* 0x000fe200010e0608 */
[----:B------:R-:W-:-:S04]  /*18a0*/  IADD3.X R6, P2, PT, R7, R7, RZ, P1, !PT ;  /* 0x0000000707067210 */ /* 0x000fc80000f5e4ff */
[C---:B------:R-:W-:Y:S01]  /*18b0*/  ISETP.GT.AND.EX P1, PT, R8.reuse, RZ, PT, P3 ;  /* 0x000000ff0800720c */ /* 0x040fe20003f24330 */
[----:B------:R-:W-:-:S03]  /*18c0*/  IMAD.X R11, R8, 0x1, R8, P2 ;  /* 0x00000001080b7824 */ /* 0x000fc600010e0608 */
[----:B------:R-:W-:Y:S02]  /*18d0*/  SEL R6, R6, R7, P1 ;  /* 0x0000000706067207 */ /* 0x000fe40000800000 */
[----:B------:R-:W-:Y:S02]  /*18e0*/  SEL R7, R11, R8, P1 ;  /* 0x000000080b077207 */ /* 0x000fe40000800000 */
[----:B------:R-:W-:Y:S02]  /*18f0*/  IADD3 R14, P2, PT, R6, 0x1, RZ ;  /* 0x00000001060e7810 */ /* 0x000fe40007f5e0ff */
[----:B------:R-:W-:Y:S02]  /*1900*/  SEL R6, RZ, 0xffffffff, !P1 ;  /* 0xffffffffff067807 */ /* 0x000fe40004800000 */
[----:B------:R-:W-:Y:S01]  /*1910*/  LOP3.LUT P1, R15, R15, 0x80000000, RZ, 0xc0, !PT ;  /* 0x800000000f0f7812 */ /* 0x000fe2000782c0ff */
[----:B------:R-:W-:Y:S02]  /*1920*/  IMAD.X R7, RZ, RZ, R7, P2 ;  /* 0x000000ffff077224 */ /* 0x000fe400010e0607 */
[----:B------:R-:W-:Y:S01]  /*1930*/  IMAD.IADD R6, R6, 0x1, -R9 ;  /* 0x0000000106067824 */ /* 0x000fe200078e0a09 */
[----:B------:R-:W-:-:S02]  /*1940*/  SHF.R.U32.HI R9, RZ, 0x1e, R5 ;  /* 0x0000001eff097819 */ /* 0x000fc40000011605 */
[----:B------:R-:W-:Y:S01]  /*1950*/  SHF.R.U64 R14, R14, 0xa, R7 ;  /* 0x0000000a0e0e7819 */ /* 0x000fe20000001207 */
[----:B------:R-:W-:Y:S01]  /*1960*/  IMAD.SHL.U32 R6, R6, 0x100000, RZ ;  /* 0x0010000006067824 */ /* 0x000fe200078e00ff */
[----:B------:R-:W-:Y:S02]  /*1970*/  LEA.HI R4, R4, R9, RZ, 0x1 ;  /* 0x0000000904047211 */ /* 0x000fe400078f08ff */
[----:B------:R-:W-:Y:S02]  /*1980*/  IADD3 R14, P2, PT, R14, 0x1, RZ ;  /* 0x000000010e0e7810 */ /* 0x000fe40007f5e0ff */
[----:B------:R-:W-:Y:S01]  /*1990*/  @!P0 LOP3.LUT R15, R15, 0x80000000, RZ, 0x3c, !PT ;  /* 0x800000000f0f8812 */ /* 0x000fe200078e3cff */
[----:B------:R-:W-:Y:S01]  /*19a0*/  @P1 IMAD.MOV R4, RZ, RZ, -R4 ;  /* 0x000000ffff041224 */ /* 0x000fe200078e0a04 */
[----:B------:R-:W-:-:S04]  /*19b0*/  LEA.HI.X R7, R7, RZ, RZ, 0x16, P2 ;  /* 0x000000ff07077211 */ /* 0x000fc800010fb4ff */
[--C-:B------:R-:W-:Y:S02]  /*19c0*/  SHF.R.U64 R14, R14, 0x1, R7.reuse ;  /* 0x000000010e0e7819 */ /* 0x100fe40000001207 */
[----:B------:R-:W-:Y:S02]  /*19d0*/  SHF.R.U32.HI R5, RZ, 0x1, R7 ;  /* 0x00000001ff057819 */ /* 0x000fe40000011607 */
[----:B------:R-:W-:-:S04]  /*19e0*/  IADD3 R14, P2, P3, RZ, RZ, R14 ;  /* 0x000000ffff0e7210 */ /* 0x000fc80007b5e00e */
[----:B------:R-:W-:-:S04]  /*19f0*/  IADD3.X R6, PT, PT, R6, 0x3fe00000, R5, P2, P3 ;  /* 0x3fe0000006067810 */ /* 0x000fc800017e6405 */
[----:B------:R-:W-:-:S07]  /*1a00*/  LOP3.LUT R15, R6, R15, RZ, 0xfc, !PT ;  /* 0x0000000f060f7212 */ /* 0x000fce00078efcff */
.L_x_13:
[----:B------:R-:W-:-:S04]  /*1a10*/  IMAD.MOV.U32 R13, RZ, RZ, 0x0 ;  /* 0x00000000ff0d7424 */ /* 0x000fc800078e00ff */
[----:B------:R-:W-:Y:S05]  /*1a20*/  RET.REL.NODEC R12 `(_Z27matrix_vector_multi_gpu_1_1Pd) ;  /* 0xffffffe40c747950 */ /* 0x000fea0003c3ffff */
.L_x_17:
[----:B------:R-:W-:-:S00]  /*1a30*/  BRA `(.L_x_17) ;  /* 0xfffffffc00fc7947 */ /* 0x000fc0000383ffff */
[----:B------:R-:W-:-:S00]  /*1a40*/  NOP ;  /* 0x0000000000007918 */ /* 0x000fc00000000000 */
        /* <DEDUP_REMOVED lines=11> */
.L_x_19:


//--------------------- .nv.global.init           --------------------------
	.section	.nv.global.init,"aw",@progbits
	.align	16
.nv.global.init:
	.type		__cudart_sin_cos_coeffs,@object
	.size		__cudart_sin_cos_coeffs,(__cudart_i2opi_d - __cudart_sin_cos_coeffs)
__cudart_sin_cos_coeffs:
        /*0000*/ 	.byte	0x46, 0xd2, 0xb0, 0x2c, 0xf1, 0xe5, 0x5a, 0xbe, 0x92, 0xe3, 0xac, 0x69, 0xe3, 0x1d, 0xc7, 0x3e
        /*0010*/ 	.byte	0xa1, 0x62, 0xdb, 0x19, 0xa0, 0x01, 0x2a, 0xbf, 0x18, 0x08, 0x11, 0x11, 0x11, 0x11, 0x81, 0x3f
        /*0020*/ 	.byte	0x54, 0x55, 0x55, 0x55, 0x55, 0x55, 0xc5, 0xbf, 0x00, 0x00, 0x00, 0x00, 0x00, 0x00, 0x00, 0x00
        /*0030*/ 	.byte	0x00, 0x00, 0x00, 0x00, 0x00, 0x00, 0x00, 0x00, 0x64, 0x81, 0xfd, 0x20, 0x83, 0xff, 0xa8, 0xbd
        /*0040*/ 	.byte	0x28, 0x85, 0xef, 0xc1, 0xa7, 0xee, 0x21, 0x3e, 0xd9, 0xe6, 0x06, 0x8e, 0x4f, 0x7e, 0x92, 0xbe
        /*0050*/ 	.byte	0xe9, 0xbc, 0xdd, 0x19, 0xa0, 0x01, 0xfa, 0x3e, 0x47, 0x5d, 0xc1, 0x16, 0x6c, 0xc1, 0x56, 0xbf
        /*0060*/ 	.byte	0x51, 0x55, 0x55, 0x55, 0x55, 0x55, 0xa5, 0x3f, 0x00, 0x00, 0x00, 0x00, 0x00, 0x00, 0xe0, 0xbf
        /*0070*/ 	.byte	0x00, 0x00, 0x00, 0x00, 0x00, 0x00, 0xf0, 0x3f, 0x00, 0x00, 0x00, 0x00, 0x00, 0x00, 0x00, 0x00
	.type		__cudart_i2opi_d,@object
	.size		__cudart_i2opi_d,(.L_0 - __cudart_i2opi_d)
__cudart_i2opi_d:
        /* <DEDUP_REMOVED lines=9> */
.L_0:


//--------------------- .nv.shared.reserved.0     --------------------------
	.section	.nv.shared.reserved.0,"aw",@nobits
	.weak		__nv_reservedSMEM_offset_0_alias
	.size		__nv_reservedSMEM_offset_0_alias, 0, 64
	.other		__nv_reservedSMEM_offset_0_alias,@"STO_CUDA_RESERVED_SHARED STV_DEFAULT"
__nv_reservedSMEM_offset_0_alias:
	.zero		0
	.zero		64


//--------------------- .nv.constant0._Z27matrix_vector_multi_gpu_1_1Pd --------------------------
	.section	.nv.constant0._Z27matrix_vector_multi_gpu_1_1Pd,"a",@progbits
	.sectionflags	@""
	.align	4
.nv.constant0._Z27matrix_vector_multi_gpu_1_1Pd:
	.zero		904


//--------------------- SYMBOLS --------------------------

	.type		.nv.reservedSmem.offset0,@object
	.size		.nv.reservedSmem.offset0,0x4
